//
// Generated by NVIDIA NVVM Compiler
//
// Compiler Build ID: CL-36424714
// Cuda compilation tools, release 13.0, V13.0.88
// Based on NVVM 20.0.0
//

.version 9.0
.target sm_100
.address_size 64

	// .globl	_ZN3cub18CUB_300001_SM_10006detail11EmptyKernelIvEEvv
.global .align 1 .b8 _ZN34_INTERNAL_85d5462d_4_k_cu_1bfc1b364cuda3std3__45__cpo5beginE[1];
.global .align 1 .b8 _ZN34_INTERNAL_85d5462d_4_k_cu_1bfc1b364cuda3std3__45__cpo3endE[1];
.global .align 1 .b8 _ZN34_INTERNAL_85d5462d_4_k_cu_1bfc1b364cuda3std3__45__cpo6cbeginE[1];
.global .align 1 .b8 _ZN34_INTERNAL_85d5462d_4_k_cu_1bfc1b364cuda3std3__45__cpo4cendE[1];
.global .align 1 .b8 _ZN34_INTERNAL_85d5462d_4_k_cu_1bfc1b364cuda3std3__45__cpo6rbeginE[1];
.global .align 1 .b8 _ZN34_INTERNAL_85d5462d_4_k_cu_1bfc1b364cuda3std3__45__cpo4rendE[1];
.global .align 1 .b8 _ZN34_INTERNAL_85d5462d_4_k_cu_1bfc1b364cuda3std3__45__cpo7crbeginE[1];
.global .align 1 .b8 _ZN34_INTERNAL_85d5462d_4_k_cu_1bfc1b364cuda3std3__45__cpo5crendE[1];
.global .align 1 .b8 _ZN34_INTERNAL_85d5462d_4_k_cu_1bfc1b364cuda3std3__436_GLOBAL__N__85d5462d_4_k_cu_1bfc1b366ignoreE[1];
.global .align 1 .b8 _ZN34_INTERNAL_85d5462d_4_k_cu_1bfc1b364cuda3std3__419piecewise_constructE[1];
.global .align 1 .b8 _ZN34_INTERNAL_85d5462d_4_k_cu_1bfc1b364cuda3std3__48in_placeE[1];
.global .align 1 .b8 _ZN34_INTERNAL_85d5462d_4_k_cu_1bfc1b364cuda3std3__420unreachable_sentinelE[1];
.global .align 1 .b8 _ZN34_INTERNAL_85d5462d_4_k_cu_1bfc1b364cuda3std3__47nulloptE[1];
.global .align 1 .b8 _ZN34_INTERNAL_85d5462d_4_k_cu_1bfc1b364cuda3std3__48unexpectE[1];
.global .align 1 .b8 _ZN34_INTERNAL_85d5462d_4_k_cu_1bfc1b364cuda3std6ranges3__45__cpo4swapE[1];
.global .align 1 .b8 _ZN34_INTERNAL_85d5462d_4_k_cu_1bfc1b364cuda3std6ranges3__45__cpo9iter_moveE[1];
.global .align 1 .b8 _ZN34_INTERNAL_85d5462d_4_k_cu_1bfc1b364cuda3std6ranges3__45__cpo5beginE[1];
.global .align 1 .b8 _ZN34_INTERNAL_85d5462d_4_k_cu_1bfc1b364cuda3std6ranges3__45__cpo3endE[1];
.global .align 1 .b8 _ZN34_INTERNAL_85d5462d_4_k_cu_1bfc1b364cuda3std6ranges3__45__cpo6cbeginE[1];
.global .align 1 .b8 _ZN34_INTERNAL_85d5462d_4_k_cu_1bfc1b364cuda3std6ranges3__45__cpo4cendE[1];
.global .align 1 .b8 _ZN34_INTERNAL_85d5462d_4_k_cu_1bfc1b364cuda3std6ranges3__45__cpo7advanceE[1];
.global .align 1 .b8 _ZN34_INTERNAL_85d5462d_4_k_cu_1bfc1b364cuda3std6ranges3__45__cpo9iter_swapE[1];
.global .align 1 .b8 _ZN34_INTERNAL_85d5462d_4_k_cu_1bfc1b364cuda3std6ranges3__45__cpo4nextE[1];
.global .align 1 .b8 _ZN34_INTERNAL_85d5462d_4_k_cu_1bfc1b364cuda3std6ranges3__45__cpo4prevE[1];
.global .align 1 .b8 _ZN34_INTERNAL_85d5462d_4_k_cu_1bfc1b364cuda3std6ranges3__45__cpo4dataE[1];
.global .align 1 .b8 _ZN34_INTERNAL_85d5462d_4_k_cu_1bfc1b364cuda3std6ranges3__45__cpo5cdataE[1];
.global .align 1 .b8 _ZN34_INTERNAL_85d5462d_4_k_cu_1bfc1b364cuda3std6ranges3__45__cpo4sizeE[1];
.global .align 1 .b8 _ZN34_INTERNAL_85d5462d_4_k_cu_1bfc1b364cuda3std6ranges3__45__cpo5ssizeE[1];
.global .align 1 .b8 _ZN34_INTERNAL_85d5462d_4_k_cu_1bfc1b364cuda3std6ranges3__45__cpo8distanceE[1];
.global .align 1 .b8 _ZN34_INTERNAL_85d5462d_4_k_cu_1bfc1b366thrust24THRUST_300001_SM_1000_NS8cuda_cub3parE[1];
.global .align 1 .b8 _ZN34_INTERNAL_85d5462d_4_k_cu_1bfc1b366thrust24THRUST_300001_SM_1000_NS8cuda_cub10par_nosyncE[1];
.global .align 1 .b8 _ZN34_INTERNAL_85d5462d_4_k_cu_1bfc1b366thrust24THRUST_300001_SM_1000_NS6system6detail10sequential3seqE[1];
.global .align 1 .b8 _ZN34_INTERNAL_85d5462d_4_k_cu_1bfc1b366thrust24THRUST_300001_SM_1000_NS12placeholders2_1E[1];
.global .align 1 .b8 _ZN34_INTERNAL_85d5462d_4_k_cu_1bfc1b366thrust24THRUST_300001_SM_1000_NS12placeholders2_2E[1];
.global .align 1 .b8 _ZN34_INTERNAL_85d5462d_4_k_cu_1bfc1b366thrust24THRUST_300001_SM_1000_NS12placeholders2_3E[1];
.global .align 1 .b8 _ZN34_INTERNAL_85d5462d_4_k_cu_1bfc1b366thrust24THRUST_300001_SM_1000_NS12placeholders2_4E[1];
.global .align 1 .b8 _ZN34_INTERNAL_85d5462d_4_k_cu_1bfc1b366thrust24THRUST_300001_SM_1000_NS12placeholders2_5E[1];
.global .align 1 .b8 _ZN34_INTERNAL_85d5462d_4_k_cu_1bfc1b366thrust24THRUST_300001_SM_1000_NS12placeholders2_6E[1];
.global .align 1 .b8 _ZN34_INTERNAL_85d5462d_4_k_cu_1bfc1b366thrust24THRUST_300001_SM_1000_NS12placeholders2_7E[1];
.global .align 1 .b8 _ZN34_INTERNAL_85d5462d_4_k_cu_1bfc1b366thrust24THRUST_300001_SM_1000_NS12placeholders2_8E[1];
.global .align 1 .b8 _ZN34_INTERNAL_85d5462d_4_k_cu_1bfc1b366thrust24THRUST_300001_SM_1000_NS12placeholders2_9E[1];
.global .align 1 .b8 _ZN34_INTERNAL_85d5462d_4_k_cu_1bfc1b366thrust24THRUST_300001_SM_1000_NS12placeholders3_10E[1];
.global .align 1 .b8 _ZN34_INTERNAL_85d5462d_4_k_cu_1bfc1b366thrust24THRUST_300001_SM_1000_NS3seqE[1];

.visible .entry _ZN3cub18CUB_300001_SM_10006detail11EmptyKernelIvEEvv()
{


	ret;

}
	// .globl	_ZN3cub18CUB_300001_SM_10006detail9transform16transform_kernelINS2_10policy_hubILb1EN4cuda3std3__45tupleIJN6thrust24THRUST_300001_SM_1000_NS6detail15normal_iteratorINSA_10device_ptrIfEEEESF_EEEE10policy1000Ei13saxpy_functorSF_JPfSK_EEEvT0_iT1_T2_DpNS2_10kernel_argIT3_EE
.visible .entry _ZN3cub18CUB_300001_SM_10006detail9transform16transform_kernelINS2_10policy_hubILb1EN4cuda3std3__45tupleIJN6thrust24THRUST_300001_SM_1000_NS6detail15normal_iteratorINSA_10device_ptrIfEEEESF_EEEE10policy1000Ei13saxpy_functorSF_JPfSK_EEEvT0_iT1_T2_DpNS2_10kernel_argIT3_EE(
	.param .u32 _ZN3cub18CUB_300001_SM_10006detail9transform16transform_kernelINS2_10policy_hubILb1EN4cuda3std3__45tupleIJN6thrust24THRUST_300001_SM_1000_NS6detail15normal_iteratorINSA_10device_ptrIfEEEESF_EEEE10policy1000Ei13saxpy_functorSF_JPfSK_EEEvT0_iT1_T2_DpNS2_10kernel_argIT3_EE_param_0,
	.param .u32 _ZN3cub18CUB_300001_SM_10006detail9transform16transform_kernelINS2_10policy_hubILb1EN4cuda3std3__45tupleIJN6thrust24THRUST_300001_SM_1000_NS6detail15normal_iteratorINSA_10device_ptrIfEEEESF_EEEE10policy1000Ei13saxpy_functorSF_JPfSK_EEEvT0_iT1_T2_DpNS2_10kernel_argIT3_EE_param_1,
	.param .align 4 .b8 _ZN3cub18CUB_300001_SM_10006detail9transform16transform_kernelINS2_10policy_hubILb1EN4cuda3std3__45tupleIJN6thrust24THRUST_300001_SM_1000_NS6detail15normal_iteratorINSA_10device_ptrIfEEEESF_EEEE10policy1000Ei13saxpy_functorSF_JPfSK_EEEvT0_iT1_T2_DpNS2_10kernel_argIT3_EE_param_2[4],
	.param .align 8 .b8 _ZN3cub18CUB_300001_SM_10006detail9transform16transform_kernelINS2_10policy_hubILb1EN4cuda3std3__45tupleIJN6thrust24THRUST_300001_SM_1000_NS6detail15normal_iteratorINSA_10device_ptrIfEEEESF_EEEE10policy1000Ei13saxpy_functorSF_JPfSK_EEEvT0_iT1_T2_DpNS2_10kernel_argIT3_EE_param_3[8],
	.param .align 8 .b8 _ZN3cub18CUB_300001_SM_10006detail9transform16transform_kernelINS2_10policy_hubILb1EN4cuda3std3__45tupleIJN6thrust24THRUST_300001_SM_1000_NS6detail15normal_iteratorINSA_10device_ptrIfEEEESF_EEEE10policy1000Ei13saxpy_functorSF_JPfSK_EEEvT0_iT1_T2_DpNS2_10kernel_argIT3_EE_param_4[16],
	.param .align 8 .b8 _ZN3cub18CUB_300001_SM_10006detail9transform16transform_kernelINS2_10policy_hubILb1EN4cuda3std3__45tupleIJN6thrust24THRUST_300001_SM_1000_NS6detail15normal_iteratorINSA_10device_ptrIfEEEESF_EEEE10policy1000Ei13saxpy_functorSF_JPfSK_EEEvT0_iT1_T2_DpNS2_10kernel_argIT3_EE_param_5[16]
)
.maxntid 128
{
	.reg .pred 	%p<38>;
	.reg .b32 	%r<81>;
	.reg .b32 	%f<93>;
	.reg .b64 	%rd<97>;

	ld.param.f32 	%f2, [_ZN3cub18CUB_300001_SM_10006detail9transform16transform_kernelINS2_10policy_hubILb1EN4cuda3std3__45tupleIJN6thrust24THRUST_300001_SM_1000_NS6detail15normal_iteratorINSA_10device_ptrIfEEEESF_EEEE10policy1000Ei13saxpy_functorSF_JPfSK_EEEvT0_iT1_T2_DpNS2_10kernel_argIT3_EE_param_2];
	ld.param.u32 	%r45, [_ZN3cub18CUB_300001_SM_10006detail9transform16transform_kernelINS2_10policy_hubILb1EN4cuda3std3__45tupleIJN6thrust24THRUST_300001_SM_1000_NS6detail15normal_iteratorINSA_10device_ptrIfEEEESF_EEEE10policy1000Ei13saxpy_functorSF_JPfSK_EEEvT0_iT1_T2_DpNS2_10kernel_argIT3_EE_param_0];
	ld.param.u64 	%rd27, [_ZN3cub18CUB_300001_SM_10006detail9transform16transform_kernelINS2_10policy_hubILb1EN4cuda3std3__45tupleIJN6thrust24THRUST_300001_SM_1000_NS6detail15normal_iteratorINSA_10device_ptrIfEEEESF_EEEE10policy1000Ei13saxpy_functorSF_JPfSK_EEEvT0_iT1_T2_DpNS2_10kernel_argIT3_EE_param_5];
	ld.param.u64 	%rd25, [_ZN3cub18CUB_300001_SM_10006detail9transform16transform_kernelINS2_10policy_hubILb1EN4cuda3std3__45tupleIJN6thrust24THRUST_300001_SM_1000_NS6detail15normal_iteratorINSA_10device_ptrIfEEEESF_EEEE10policy1000Ei13saxpy_functorSF_JPfSK_EEEvT0_iT1_T2_DpNS2_10kernel_argIT3_EE_param_4];
	ld.param.u64 	%rd29, [_ZN3cub18CUB_300001_SM_10006detail9transform16transform_kernelINS2_10policy_hubILb1EN4cuda3std3__45tupleIJN6thrust24THRUST_300001_SM_1000_NS6detail15normal_iteratorINSA_10device_ptrIfEEEESF_EEEE10policy1000Ei13saxpy_functorSF_JPfSK_EEEvT0_iT1_T2_DpNS2_10kernel_argIT3_EE_param_3];
	ld.param.u32 	%r44, [_ZN3cub18CUB_300001_SM_10006detail9transform16transform_kernelINS2_10policy_hubILb1EN4cuda3std3__45tupleIJN6thrust24THRUST_300001_SM_1000_NS6detail15normal_iteratorINSA_10device_ptrIfEEEESF_EEEE10policy1000Ei13saxpy_functorSF_JPfSK_EEEvT0_iT1_T2_DpNS2_10kernel_argIT3_EE_param_1];
	cvta.to.global.u64 	%rd1, %rd29;
	cvta.to.global.u64 	%rd2, %rd25;
	cvta.to.global.u64 	%rd3, %rd27;
	shl.b32 	%r1, %r44, 7;
	mov.u32 	%r46, %ctaid.x;
	mul.lo.s32 	%r2, %r1, %r46;
	sub.s32 	%r3, %r45, %r2;
	min.s32 	%r4, %r1, %r3;
	shl.b32 	%r5, %r4, 2;
	mov.u32 	%r6, %tid.x;
	shl.b32 	%r71, %r6, 7;
	setp.ge.s32 	%p1, %r71, %r5;
	@%p1 bra 	$L__BB1_5;
	mul.wide.u32 	%rd4, %r6, 128;
	add.s64 	%rd30, %rd2, %rd4;
	mul.wide.s32 	%rd5, %r2, 4;
	add.s64 	%rd94, %rd30, %rd5;
	mov.u32 	%r70, %r71;
$L__BB1_2:
	.pragma "nounroll";
	// begin inline asm
	prefetch.global.L2 [%rd94];
	// end inline asm
	add.s32 	%r70, %r70, 16384;
	add.s64 	%rd94, %rd94, 16384;
	setp.lt.s32 	%p2, %r70, %r5;
	@%p2 bra 	$L__BB1_2;
	add.s64 	%rd32, %rd3, %rd4;
	add.s64 	%rd95, %rd32, %rd5;
$L__BB1_4:
	.pragma "nounroll";
	// begin inline asm
	prefetch.global.L2 [%rd95];
	// end inline asm
	add.s32 	%r71, %r71, 16384;
	add.s64 	%rd95, %rd95, 16384;
	setp.lt.s32 	%p3, %r71, %r5;
	@%p3 bra 	$L__BB1_4;
$L__BB1_5:
	mul.wide.s32 	%rd96, %r2, 4;
	add.s64 	%rd12, %rd2, %rd96;
	add.s64 	%rd13, %rd3, %rd96;
	add.s64 	%rd14, %rd1, %rd96;
	setp.gt.s32 	%p4, %r1, %r3;
	@%p4 bra 	$L__BB1_18;
	setp.lt.s32 	%p5, %r44, 1;
	@%p5 bra 	$L__BB1_59;
	and.b32  	%r12, %r44, 7;
	setp.lt.u32 	%p6, %r44, 8;
	mov.b32 	%r79, 0;
	@%p6 bra 	$L__BB1_10;
	and.b32  	%r48, %r44, 2147483640;
	neg.s32 	%r73, %r48;
	mul.wide.u32 	%rd35, %r6, 4;
	add.s64 	%rd15, %rd1, %rd35;
	add.s64 	%rd36, %rd96, 1536;
	add.s64 	%rd17, %rd2, %rd36;
	add.s32 	%r72, %r6, 128;
	add.s64 	%rd18, %rd3, %rd36;
	add.s64 	%rd19, %rd1, %rd36;
$L__BB1_9:
	.pragma "nounroll";
	and.b32  	%r79, %r44, 2147483640;
	mul.wide.s32 	%rd37, %r72, 4;
	add.s64 	%rd38, %rd17, %rd37;
	add.s64 	%rd39, %rd18, %rd37;
	add.s64 	%rd40, %rd19, %rd37;
	cvta.to.global.u64 	%rd41, %rd25;
	mul.wide.u32 	%rd42, %r6, 4;
	add.s64 	%rd43, %rd41, %rd42;
	add.s64 	%rd44, %rd43, %rd96;
	ld.global.f32 	%f3, [%rd44];
	cvta.to.global.u64 	%rd45, %rd27;
	add.s64 	%rd46, %rd45, %rd42;
	add.s64 	%rd47, %rd46, %rd96;
	ld.global.f32 	%f4, [%rd47];
	fma.rn.f32 	%f5, %f2, %f3, %f4;
	add.s64 	%rd48, %rd15, %rd96;
	st.global.f32 	[%rd48], %f5;
	ld.global.f32 	%f6, [%rd38+-1536];
	ld.global.f32 	%f7, [%rd39+-1536];
	fma.rn.f32 	%f8, %f2, %f6, %f7;
	st.global.f32 	[%rd40+-1536], %f8;
	ld.global.f32 	%f9, [%rd38+-1024];
	ld.global.f32 	%f10, [%rd39+-1024];
	fma.rn.f32 	%f11, %f2, %f9, %f10;
	st.global.f32 	[%rd40+-1024], %f11;
	ld.global.f32 	%f12, [%rd38+-512];
	ld.global.f32 	%f13, [%rd39+-512];
	fma.rn.f32 	%f14, %f2, %f12, %f13;
	st.global.f32 	[%rd40+-512], %f14;
	ld.global.f32 	%f15, [%rd38];
	ld.global.f32 	%f16, [%rd39];
	fma.rn.f32 	%f17, %f2, %f15, %f16;
	st.global.f32 	[%rd40], %f17;
	ld.global.f32 	%f18, [%rd38+512];
	ld.global.f32 	%f19, [%rd39+512];
	fma.rn.f32 	%f20, %f2, %f18, %f19;
	st.global.f32 	[%rd40+512], %f20;
	ld.global.f32 	%f21, [%rd38+1024];
	ld.global.f32 	%f22, [%rd39+1024];
	fma.rn.f32 	%f23, %f2, %f21, %f22;
	st.global.f32 	[%rd40+1024], %f23;
	ld.global.f32 	%f24, [%rd38+1536];
	ld.global.f32 	%f25, [%rd39+1536];
	fma.rn.f32 	%f26, %f2, %f24, %f25;
	st.global.f32 	[%rd40+1536], %f26;
	add.s32 	%r73, %r73, 8;
	add.s64 	%rd96, %rd96, 4096;
	add.s32 	%r72, %r72, 1024;
	setp.eq.s32 	%p7, %r73, 0;
	@%p7 bra 	$L__BB1_10;
	bra.uni 	$L__BB1_9;
$L__BB1_10:
	setp.eq.s32 	%p8, %r12, 0;
	@%p8 bra 	$L__BB1_59;
	and.b32  	%r39, %r44, 3;
	setp.lt.u32 	%p9, %r12, 4;
	@%p9 bra 	$L__BB1_13;
	shl.b32 	%r49, %r79, 7;
	add.s32 	%r50, %r49, %r6;
	mul.wide.s32 	%rd49, %r50, 4;
	add.s64 	%rd50, %rd12, %rd49;
	ld.global.f32 	%f27, [%rd50];
	add.s64 	%rd51, %rd13, %rd49;
	ld.global.f32 	%f28, [%rd51];
	fma.rn.f32 	%f29, %f2, %f27, %f28;
	add.s64 	%rd52, %rd14, %rd49;
	st.global.f32 	[%rd52], %f29;
	ld.global.f32 	%f30, [%rd50+512];
	ld.global.f32 	%f31, [%rd51+512];
	fma.rn.f32 	%f32, %f2, %f30, %f31;
	st.global.f32 	[%rd52+512], %f32;
	ld.global.f32 	%f33, [%rd50+1024];
	ld.global.f32 	%f34, [%rd51+1024];
	fma.rn.f32 	%f35, %f2, %f33, %f34;
	st.global.f32 	[%rd52+1024], %f35;
	ld.global.f32 	%f36, [%rd50+1536];
	ld.global.f32 	%f37, [%rd51+1536];
	fma.rn.f32 	%f38, %f2, %f36, %f37;
	st.global.f32 	[%rd52+1536], %f38;
	add.s32 	%r79, %r79, 4;
$L__BB1_13:
	setp.eq.s32 	%p10, %r39, 0;
	@%p10 bra 	$L__BB1_59;
	setp.eq.s32 	%p11, %r39, 1;
	@%p11 bra 	$L__BB1_16;
	shl.b32 	%r51, %r79, 7;
	add.s32 	%r52, %r51, %r6;
	mul.wide.s32 	%rd53, %r52, 4;
	add.s64 	%rd54, %rd12, %rd53;
	ld.global.f32 	%f39, [%rd54];
	add.s64 	%rd55, %rd13, %rd53;
	ld.global.f32 	%f40, [%rd55];
	fma.rn.f32 	%f41, %f2, %f39, %f40;
	add.s64 	%rd56, %rd14, %rd53;
	st.global.f32 	[%rd56], %f41;
	ld.global.f32 	%f42, [%rd54+512];
	ld.global.f32 	%f43, [%rd55+512];
	fma.rn.f32 	%f44, %f2, %f42, %f43;
	st.global.f32 	[%rd56+512], %f44;
	add.s32 	%r79, %r79, 2;
$L__BB1_16:
	and.b32  	%r53, %r44, 1;
	setp.eq.b32 	%p12, %r53, 1;
	not.pred 	%p13, %p12;
	@%p13 bra 	$L__BB1_59;
	shl.b32 	%r54, %r79, 7;
	add.s32 	%r55, %r54, %r6;
	mul.wide.s32 	%rd57, %r55, 4;
	add.s64 	%rd58, %rd12, %rd57;
	ld.global.f32 	%f45, [%rd58];
	add.s64 	%rd59, %rd13, %rd57;
	ld.global.f32 	%f46, [%rd59];
	fma.rn.f32 	%f47, %f2, %f45, %f46;
	add.s64 	%rd60, %rd14, %rd57;
	st.global.f32 	[%rd60], %f47;
	bra.uni 	$L__BB1_59;
$L__BB1_18:
	setp.lt.s32 	%p14, %r44, 1;
	@%p14 bra 	$L__BB1_59;
	and.b32  	%r15, %r44, 7;
	setp.lt.u32 	%p15, %r44, 8;
	mov.b32 	%r75, 0;
	@%p15 bra 	$L__BB1_38;
	and.b32  	%r75, %r44, 2147483640;
	mov.b32 	%r74, 0;
$L__BB1_21:
	.pragma "nounroll";
	shl.b32 	%r58, %r74, 7;
	add.s32 	%r23, %r58, %r6;
	setp.ge.s32 	%p16, %r23, %r4;
	@%p16 bra 	$L__BB1_23;
	mul.wide.u32 	%rd61, %r23, 4;
	add.s64 	%rd62, %rd12, %rd61;
	ld.global.f32 	%f48, [%rd62];
	add.s64 	%rd63, %rd13, %rd61;
	ld.global.f32 	%f49, [%rd63];
	fma.rn.f32 	%f50, %f2, %f48, %f49;
	add.s64 	%rd64, %rd14, %rd61;
	st.global.f32 	[%rd64], %f50;
$L__BB1_23:
	add.s32 	%r59, %r23, 128;
	setp.ge.s32 	%p17, %r59, %r4;
	mul.wide.s32 	%rd65, %r59, 4;
	add.s64 	%rd22, %rd12, %rd65;
	add.s64 	%rd23, %rd13, %rd65;
	add.s64 	%rd24, %rd14, %rd65;
	@%p17 bra 	$L__BB1_25;
	ld.global.f32 	%f51, [%rd22];
	ld.global.f32 	%f52, [%rd23];
	fma.rn.f32 	%f53, %f2, %f51, %f52;
	st.global.f32 	[%rd24], %f53;
$L__BB1_25:
	add.s32 	%r60, %r23, 256;
	setp.ge.s32 	%p18, %r60, %r4;
	@%p18 bra 	$L__BB1_27;
	ld.global.f32 	%f54, [%rd22+512];
	ld.global.f32 	%f55, [%rd23+512];
	fma.rn.f32 	%f56, %f2, %f54, %f55;
	st.global.f32 	[%rd24+512], %f56;
$L__BB1_27:
	add.s32 	%r61, %r23, 384;
	setp.ge.s32 	%p19, %r61, %r4;
	@%p19 bra 	$L__BB1_29;
	ld.global.f32 	%f57, [%rd22+1024];
	ld.global.f32 	%f58, [%rd23+1024];
	fma.rn.f32 	%f59, %f2, %f57, %f58;
	st.global.f32 	[%rd24+1024], %f59;
$L__BB1_29:
	add.s32 	%r62, %r23, 512;
	setp.ge.s32 	%p20, %r62, %r4;
	@%p20 bra 	$L__BB1_31;
	ld.global.f32 	%f60, [%rd22+1536];
	ld.global.f32 	%f61, [%rd23+1536];
	fma.rn.f32 	%f62, %f2, %f60, %f61;
	st.global.f32 	[%rd24+1536], %f62;
$L__BB1_31:
	add.s32 	%r63, %r23, 640;
	setp.ge.s32 	%p21, %r63, %r4;
	@%p21 bra 	$L__BB1_33;
	ld.global.f32 	%f63, [%rd22+2048];
	ld.global.f32 	%f64, [%rd23+2048];
	fma.rn.f32 	%f65, %f2, %f63, %f64;
	st.global.f32 	[%rd24+2048], %f65;
$L__BB1_33:
	add.s32 	%r64, %r23, 768;
	setp.ge.s32 	%p22, %r64, %r4;
	@%p22 bra 	$L__BB1_35;
	ld.global.f32 	%f66, [%rd22+2560];
	ld.global.f32 	%f67, [%rd23+2560];
	fma.rn.f32 	%f68, %f2, %f66, %f67;
	st.global.f32 	[%rd24+2560], %f68;
$L__BB1_35:
	add.s32 	%r65, %r23, 896;
	setp.ge.s32 	%p23, %r65, %r4;
	@%p23 bra 	$L__BB1_37;
	ld.global.f32 	%f69, [%rd22+3072];
	ld.global.f32 	%f70, [%rd23+3072];
	fma.rn.f32 	%f71, %f2, %f69, %f70;
	st.global.f32 	[%rd24+3072], %f71;
$L__BB1_37:
	add.s32 	%r74, %r74, 8;
	setp.ne.s32 	%p24, %r74, %r75;
	@%p24 bra 	$L__BB1_21;
$L__BB1_38:
	setp.eq.s32 	%p25, %r15, 0;
	@%p25 bra 	$L__BB1_59;
	and.b32  	%r26, %r44, 3;
	setp.lt.u32 	%p26, %r15, 4;
	@%p26 bra 	$L__BB1_49;
	shl.b32 	%r66, %r75, 7;
	add.s32 	%r27, %r66, %r6;
	setp.ge.s32 	%p27, %r27, %r4;
	@%p27 bra 	$L__BB1_42;
	mul.wide.s32 	%rd66, %r27, 4;
	add.s64 	%rd67, %rd12, %rd66;
	ld.global.f32 	%f72, [%rd67];
	add.s64 	%rd68, %rd13, %rd66;
	ld.global.f32 	%f73, [%rd68];
	fma.rn.f32 	%f74, %f2, %f72, %f73;
	add.s64 	%rd69, %rd14, %rd66;
	st.global.f32 	[%rd69], %f74;
$L__BB1_42:
	add.s32 	%r28, %r27, 128;
	setp.ge.s32 	%p28, %r28, %r4;
	@%p28 bra 	$L__BB1_44;
	mul.wide.s32 	%rd70, %r28, 4;
	add.s64 	%rd71, %rd12, %rd70;
	ld.global.f32 	%f75, [%rd71];
	add.s64 	%rd72, %rd13, %rd70;
	ld.global.f32 	%f76, [%rd72];
	fma.rn.f32 	%f77, %f2, %f75, %f76;
	add.s64 	%rd73, %rd14, %rd70;
	st.global.f32 	[%rd73], %f77;
$L__BB1_44:
	add.s32 	%r29, %r27, 256;
	setp.ge.s32 	%p29, %r29, %r4;
	@%p29 bra 	$L__BB1_46;
	mul.wide.s32 	%rd74, %r29, 4;
	add.s64 	%rd75, %rd12, %rd74;
	ld.global.f32 	%f78, [%rd75];
	add.s64 	%rd76, %rd13, %rd74;
	ld.global.f32 	%f79, [%rd76];
	fma.rn.f32 	%f80, %f2, %f78, %f79;
	add.s64 	%rd77, %rd14, %rd74;
	st.global.f32 	[%rd77], %f80;
$L__BB1_46:
	add.s32 	%r30, %r27, 384;
	setp.ge.s32 	%p30, %r30, %r4;
	@%p30 bra 	$L__BB1_48;
	mul.wide.s32 	%rd78, %r30, 4;
	add.s64 	%rd79, %rd12, %rd78;
	ld.global.f32 	%f81, [%rd79];
	add.s64 	%rd80, %rd13, %rd78;
	ld.global.f32 	%f82, [%rd80];
	fma.rn.f32 	%f83, %f2, %f81, %f82;
	add.s64 	%rd81, %rd14, %rd78;
	st.global.f32 	[%rd81], %f83;
$L__BB1_48:
	add.s32 	%r75, %r75, 4;
$L__BB1_49:
	setp.eq.s32 	%p31, %r26, 0;
	@%p31 bra 	$L__BB1_59;
	setp.eq.s32 	%p32, %r26, 1;
	@%p32 bra 	$L__BB1_56;
	shl.b32 	%r67, %r75, 7;
	add.s32 	%r33, %r67, %r6;
	setp.ge.s32 	%p33, %r33, %r4;
	@%p33 bra 	$L__BB1_53;
	mul.wide.s32 	%rd82, %r33, 4;
	add.s64 	%rd83, %rd12, %rd82;
	ld.global.f32 	%f84, [%rd83];
	add.s64 	%rd84, %rd13, %rd82;
	ld.global.f32 	%f85, [%rd84];
	fma.rn.f32 	%f86, %f2, %f84, %f85;
	add.s64 	%rd85, %rd14, %rd82;
	st.global.f32 	[%rd85], %f86;
$L__BB1_53:
	add.s32 	%r34, %r33, 128;
	setp.ge.s32 	%p34, %r34, %r4;
	@%p34 bra 	$L__BB1_55;
	mul.wide.s32 	%rd86, %r34, 4;
	add.s64 	%rd87, %rd12, %rd86;
	ld.global.f32 	%f87, [%rd87];
	add.s64 	%rd88, %rd13, %rd86;
	ld.global.f32 	%f88, [%rd88];
	fma.rn.f32 	%f89, %f2, %f87, %f88;
	add.s64 	%rd89, %rd14, %rd86;
	st.global.f32 	[%rd89], %f89;
$L__BB1_55:
	add.s32 	%r75, %r75, 2;
$L__BB1_56:
	and.b32  	%r68, %r44, 1;
	setp.eq.b32 	%p35, %r68, 1;
	not.pred 	%p36, %p35;
	@%p36 bra 	$L__BB1_59;
	shl.b32 	%r69, %r75, 7;
	add.s32 	%r37, %r69, %r6;
	setp.ge.s32 	%p37, %r37, %r4;
	@%p37 bra 	$L__BB1_59;
	mul.wide.s32 	%rd90, %r37, 4;
	add.s64 	%rd91, %rd12, %rd90;
	ld.global.f32 	%f90, [%rd91];
	add.s64 	%rd92, %rd13, %rd90;
	ld.global.f32 	%f91, [%rd92];
	fma.rn.f32 	%f92, %f2, %f90, %f91;
	add.s64 	%rd93, %rd14, %rd90;
	st.global.f32 	[%rd93], %f92;
$L__BB1_59:
	ret;

}
	// .globl	_ZN3cub18CUB_300001_SM_10006detail9transform16transform_kernelINS2_10policy_hubILb1EN4cuda3std3__45tupleIJN6thrust24THRUST_300001_SM_1000_NS6detail15normal_iteratorINSA_10device_ptrIfEEEESF_EEEE10policy1000El13saxpy_functorSF_JPfSK_EEEvT0_iT1_T2_DpNS2_10kernel_argIT3_EE
.visible .entry _ZN3cub18CUB_300001_SM_10006detail9transform16transform_kernelINS2_10policy_hubILb1EN4cuda3std3__45tupleIJN6thrust24THRUST_300001_SM_1000_NS6detail15normal_iteratorINSA_10device_ptrIfEEEESF_EEEE10policy1000El13saxpy_functorSF_JPfSK_EEEvT0_iT1_T2_DpNS2_10kernel_argIT3_EE(
	.param .u64 _ZN3cub18CUB_300001_SM_10006detail9transform16transform_kernelINS2_10policy_hubILb1EN4cuda3std3__45tupleIJN6thrust24THRUST_300001_SM_1000_NS6detail15normal_iteratorINSA_10device_ptrIfEEEESF_EEEE10policy1000El13saxpy_functorSF_JPfSK_EEEvT0_iT1_T2_DpNS2_10kernel_argIT3_EE_param_0,
	.param .u32 _ZN3cub18CUB_300001_SM_10006detail9transform16transform_kernelINS2_10policy_hubILb1EN4cuda3std3__45tupleIJN6thrust24THRUST_300001_SM_1000_NS6detail15normal_iteratorINSA_10device_ptrIfEEEESF_EEEE10policy1000El13saxpy_functorSF_JPfSK_EEEvT0_iT1_T2_DpNS2_10kernel_argIT3_EE_param_1,
	.param .align 4 .b8 _ZN3cub18CUB_300001_SM_10006detail9transform16transform_kernelINS2_10policy_hubILb1EN4cuda3std3__45tupleIJN6thrust24THRUST_300001_SM_1000_NS6detail15normal_iteratorINSA_10device_ptrIfEEEESF_EEEE10policy1000El13saxpy_functorSF_JPfSK_EEEvT0_iT1_T2_DpNS2_10kernel_argIT3_EE_param_2[4],
	.param .align 8 .b8 _ZN3cub18CUB_300001_SM_10006detail9transform16transform_kernelINS2_10policy_hubILb1EN4cuda3std3__45tupleIJN6thrust24THRUST_300001_SM_1000_NS6detail15normal_iteratorINSA_10device_ptrIfEEEESF_EEEE10policy1000El13saxpy_functorSF_JPfSK_EEEvT0_iT1_T2_DpNS2_10kernel_argIT3_EE_param_3[8],
	.param .align 8 .b8 _ZN3cub18CUB_300001_SM_10006detail9transform16transform_kernelINS2_10policy_hubILb1EN4cuda3std3__45tupleIJN6thrust24THRUST_300001_SM_1000_NS6detail15normal_iteratorINSA_10device_ptrIfEEEESF_EEEE10policy1000El13saxpy_functorSF_JPfSK_EEEvT0_iT1_T2_DpNS2_10kernel_argIT3_EE_param_4[16],
	.param .align 8 .b8 _ZN3cub18CUB_300001_SM_10006detail9transform16transform_kernelINS2_10policy_hubILb1EN4cuda3std3__45tupleIJN6thrust24THRUST_300001_SM_1000_NS6detail15normal_iteratorINSA_10device_ptrIfEEEESF_EEEE10policy1000El13saxpy_functorSF_JPfSK_EEEvT0_iT1_T2_DpNS2_10kernel_argIT3_EE_param_5[16]
)
.maxntid 128
{
	.reg .pred 	%p<38>;
	.reg .b32 	%r<78>;
	.reg .b32 	%f<93>;
	.reg .b64 	%rd<103>;

	ld.param.f32 	%f2, [_ZN3cub18CUB_300001_SM_10006detail9transform16transform_kernelINS2_10policy_hubILb1EN4cuda3std3__45tupleIJN6thrust24THRUST_300001_SM_1000_NS6detail15normal_iteratorINSA_10device_ptrIfEEEESF_EEEE10policy1000El13saxpy_functorSF_JPfSK_EEEvT0_iT1_T2_DpNS2_10kernel_argIT3_EE_param_2];
	ld.param.u64 	%rd30, [_ZN3cub18CUB_300001_SM_10006detail9transform16transform_kernelINS2_10policy_hubILb1EN4cuda3std3__45tupleIJN6thrust24THRUST_300001_SM_1000_NS6detail15normal_iteratorINSA_10device_ptrIfEEEESF_EEEE10policy1000El13saxpy_functorSF_JPfSK_EEEvT0_iT1_T2_DpNS2_10kernel_argIT3_EE_param_0];
	ld.param.u64 	%rd28, [_ZN3cub18CUB_300001_SM_10006detail9transform16transform_kernelINS2_10policy_hubILb1EN4cuda3std3__45tupleIJN6thrust24THRUST_300001_SM_1000_NS6detail15normal_iteratorINSA_10device_ptrIfEEEESF_EEEE10policy1000El13saxpy_functorSF_JPfSK_EEEvT0_iT1_T2_DpNS2_10kernel_argIT3_EE_param_5];
	ld.param.u64 	%rd26, [_ZN3cub18CUB_300001_SM_10006detail9transform16transform_kernelINS2_10policy_hubILb1EN4cuda3std3__45tupleIJN6thrust24THRUST_300001_SM_1000_NS6detail15normal_iteratorINSA_10device_ptrIfEEEESF_EEEE10policy1000El13saxpy_functorSF_JPfSK_EEEvT0_iT1_T2_DpNS2_10kernel_argIT3_EE_param_4];
	ld.param.u64 	%rd31, [_ZN3cub18CUB_300001_SM_10006detail9transform16transform_kernelINS2_10policy_hubILb1EN4cuda3std3__45tupleIJN6thrust24THRUST_300001_SM_1000_NS6detail15normal_iteratorINSA_10device_ptrIfEEEESF_EEEE10policy1000El13saxpy_functorSF_JPfSK_EEEvT0_iT1_T2_DpNS2_10kernel_argIT3_EE_param_3];
	ld.param.u32 	%r42, [_ZN3cub18CUB_300001_SM_10006detail9transform16transform_kernelINS2_10policy_hubILb1EN4cuda3std3__45tupleIJN6thrust24THRUST_300001_SM_1000_NS6detail15normal_iteratorINSA_10device_ptrIfEEEESF_EEEE10policy1000El13saxpy_functorSF_JPfSK_EEEvT0_iT1_T2_DpNS2_10kernel_argIT3_EE_param_1];
	cvta.to.global.u64 	%rd1, %rd31;
	cvta.to.global.u64 	%rd2, %rd26;
	cvta.to.global.u64 	%rd3, %rd28;
	shl.b32 	%r1, %r42, 7;
	mov.u32 	%r43, %ctaid.x;
	cvt.u64.u32 	%rd32, %r43;
	cvt.s64.s32 	%rd33, %r1;
	mul.lo.s64 	%rd4, %rd33, %rd32;
	sub.s64 	%rd34, %rd30, %rd4;
	min.s64 	%rd35, %rd34, %rd33;
	cvt.u32.u64 	%r2, %rd35;
	shl.b32 	%r3, %r2, 2;
	mov.u32 	%r4, %tid.x;
	shl.b32 	%r68, %r4, 7;
	setp.ge.s32 	%p1, %r68, %r3;
	@%p1 bra 	$L__BB2_5;
	shl.b64 	%rd5, %rd4, 2;
	add.s64 	%rd36, %rd2, %rd5;
	mul.wide.u32 	%rd6, %r4, 128;
	add.s64 	%rd100, %rd36, %rd6;
	mov.u32 	%r67, %r68;
$L__BB2_2:
	.pragma "nounroll";
	// begin inline asm
	prefetch.global.L2 [%rd100];
	// end inline asm
	add.s32 	%r67, %r67, 16384;
	add.s64 	%rd100, %rd100, 16384;
	setp.lt.s32 	%p2, %r67, %r3;
	@%p2 bra 	$L__BB2_2;
	add.s64 	%rd38, %rd3, %rd5;
	add.s64 	%rd101, %rd38, %rd6;
$L__BB2_4:
	.pragma "nounroll";
	// begin inline asm
	prefetch.global.L2 [%rd101];
	// end inline asm
	add.s32 	%r68, %r68, 16384;
	add.s64 	%rd101, %rd101, 16384;
	setp.lt.s32 	%p3, %r68, %r3;
	@%p3 bra 	$L__BB2_4;
$L__BB2_5:
	shl.b64 	%rd102, %rd4, 2;
	add.s64 	%rd13, %rd2, %rd102;
	add.s64 	%rd14, %rd3, %rd102;
	add.s64 	%rd15, %rd1, %rd102;
	setp.eq.s32 	%p4, %r1, %r2;
	@%p4 bra 	$L__BB2_47;
	setp.lt.s32 	%p5, %r42, 1;
	@%p5 bra 	$L__BB2_59;
	and.b32  	%r10, %r42, 7;
	setp.lt.u32 	%p6, %r42, 8;
	mov.b32 	%r75, 0;
	@%p6 bra 	$L__BB2_26;
	and.b32  	%r75, %r42, 2147483640;
	mov.b32 	%r71, 0;
$L__BB2_9:
	.pragma "nounroll";
	shl.b32 	%r46, %r71, 7;
	add.s32 	%r21, %r46, %r4;
	setp.ge.s32 	%p7, %r21, %r2;
	@%p7 bra 	$L__BB2_11;
	mul.wide.u32 	%rd41, %r21, 4;
	add.s64 	%rd42, %rd13, %rd41;
	ld.global.f32 	%f3, [%rd42];
	add.s64 	%rd43, %rd14, %rd41;
	ld.global.f32 	%f4, [%rd43];
	fma.rn.f32 	%f5, %f2, %f3, %f4;
	add.s64 	%rd44, %rd15, %rd41;
	st.global.f32 	[%rd44], %f5;
$L__BB2_11:
	add.s32 	%r47, %r21, 128;
	setp.ge.s32 	%p8, %r47, %r2;
	mul.wide.s32 	%rd45, %r47, 4;
	add.s64 	%rd23, %rd13, %rd45;
	add.s64 	%rd24, %rd14, %rd45;
	add.s64 	%rd25, %rd15, %rd45;
	@%p8 bra 	$L__BB2_13;
	ld.global.f32 	%f6, [%rd23];
	ld.global.f32 	%f7, [%rd24];
	fma.rn.f32 	%f8, %f2, %f6, %f7;
	st.global.f32 	[%rd25], %f8;
$L__BB2_13:
	add.s32 	%r48, %r21, 256;
	setp.ge.s32 	%p9, %r48, %r2;
	@%p9 bra 	$L__BB2_15;
	ld.global.f32 	%f9, [%rd23+512];
	ld.global.f32 	%f10, [%rd24+512];
	fma.rn.f32 	%f11, %f2, %f9, %f10;
	st.global.f32 	[%rd25+512], %f11;
$L__BB2_15:
	add.s32 	%r49, %r21, 384;
	setp.ge.s32 	%p10, %r49, %r2;
	@%p10 bra 	$L__BB2_17;
	ld.global.f32 	%f12, [%rd23+1024];
	ld.global.f32 	%f13, [%rd24+1024];
	fma.rn.f32 	%f14, %f2, %f12, %f13;
	st.global.f32 	[%rd25+1024], %f14;
$L__BB2_17:
	add.s32 	%r50, %r21, 512;
	setp.ge.s32 	%p11, %r50, %r2;
	@%p11 bra 	$L__BB2_19;
	ld.global.f32 	%f15, [%rd23+1536];
	ld.global.f32 	%f16, [%rd24+1536];
	fma.rn.f32 	%f17, %f2, %f15, %f16;
	st.global.f32 	[%rd25+1536], %f17;
$L__BB2_19:
	add.s32 	%r51, %r21, 640;
	setp.ge.s32 	%p12, %r51, %r2;
	@%p12 bra 	$L__BB2_21;
	ld.global.f32 	%f18, [%rd23+2048];
	ld.global.f32 	%f19, [%rd24+2048];
	fma.rn.f32 	%f20, %f2, %f18, %f19;
	st.global.f32 	[%rd25+2048], %f20;
$L__BB2_21:
	add.s32 	%r52, %r21, 768;
	setp.ge.s32 	%p13, %r52, %r2;
	@%p13 bra 	$L__BB2_23;
	ld.global.f32 	%f21, [%rd23+2560];
	ld.global.f32 	%f22, [%rd24+2560];
	fma.rn.f32 	%f23, %f2, %f21, %f22;
	st.global.f32 	[%rd25+2560], %f23;
$L__BB2_23:
	add.s32 	%r53, %r21, 896;
	setp.ge.s32 	%p14, %r53, %r2;
	@%p14 bra 	$L__BB2_25;
	ld.global.f32 	%f24, [%rd23+3072];
	ld.global.f32 	%f25, [%rd24+3072];
	fma.rn.f32 	%f26, %f2, %f24, %f25;
	st.global.f32 	[%rd25+3072], %f26;
$L__BB2_25:
	add.s32 	%r71, %r71, 8;
	setp.eq.s32 	%p15, %r71, %r75;
	@%p15 bra 	$L__BB2_26;
	bra.uni 	$L__BB2_9;
$L__BB2_26:
	setp.eq.s32 	%p16, %r10, 0;
	@%p16 bra 	$L__BB2_59;
	and.b32  	%r30, %r42, 3;
	setp.lt.u32 	%p17, %r10, 4;
	@%p17 bra 	$L__BB2_37;
	shl.b32 	%r54, %r75, 7;
	add.s32 	%r31, %r54, %r4;
	setp.ge.s32 	%p18, %r31, %r2;
	@%p18 bra 	$L__BB2_30;
	mul.wide.s32 	%rd46, %r31, 4;
	add.s64 	%rd47, %rd13, %rd46;
	ld.global.f32 	%f27, [%rd47];
	add.s64 	%rd48, %rd14, %rd46;
	ld.global.f32 	%f28, [%rd48];
	fma.rn.f32 	%f29, %f2, %f27, %f28;
	add.s64 	%rd49, %rd15, %rd46;
	st.global.f32 	[%rd49], %f29;
$L__BB2_30:
	add.s32 	%r32, %r31, 128;
	setp.ge.s32 	%p19, %r32, %r2;
	@%p19 bra 	$L__BB2_32;
	mul.wide.s32 	%rd50, %r32, 4;
	add.s64 	%rd51, %rd13, %rd50;
	ld.global.f32 	%f30, [%rd51];
	add.s64 	%rd52, %rd14, %rd50;
	ld.global.f32 	%f31, [%rd52];
	fma.rn.f32 	%f32, %f2, %f30, %f31;
	add.s64 	%rd53, %rd15, %rd50;
	st.global.f32 	[%rd53], %f32;
$L__BB2_32:
	add.s32 	%r33, %r31, 256;
	setp.ge.s32 	%p20, %r33, %r2;
	@%p20 bra 	$L__BB2_34;
	mul.wide.s32 	%rd54, %r33, 4;
	add.s64 	%rd55, %rd13, %rd54;
	ld.global.f32 	%f33, [%rd55];
	add.s64 	%rd56, %rd14, %rd54;
	ld.global.f32 	%f34, [%rd56];
	fma.rn.f32 	%f35, %f2, %f33, %f34;
	add.s64 	%rd57, %rd15, %rd54;
	st.global.f32 	[%rd57], %f35;
$L__BB2_34:
	add.s32 	%r34, %r31, 384;
	setp.ge.s32 	%p21, %r34, %r2;
	@%p21 bra 	$L__BB2_36;
	mul.wide.s32 	%rd58, %r34, 4;
	add.s64 	%rd59, %rd13, %rd58;
	ld.global.f32 	%f36, [%rd59];
	add.s64 	%rd60, %rd14, %rd58;
	ld.global.f32 	%f37, [%rd60];
	fma.rn.f32 	%f38, %f2, %f36, %f37;
	add.s64 	%rd61, %rd15, %rd58;
	st.global.f32 	[%rd61], %f38;
$L__BB2_36:
	add.s32 	%r75, %r75, 4;
$L__BB2_37:
	setp.eq.s32 	%p22, %r30, 0;
	@%p22 bra 	$L__BB2_59;
	setp.eq.s32 	%p23, %r30, 1;
	@%p23 bra 	$L__BB2_44;
	shl.b32 	%r55, %r75, 7;
	add.s32 	%r37, %r55, %r4;
	setp.ge.s32 	%p24, %r37, %r2;
	@%p24 bra 	$L__BB2_41;
	mul.wide.s32 	%rd62, %r37, 4;
	add.s64 	%rd63, %rd13, %rd62;
	ld.global.f32 	%f39, [%rd63];
	add.s64 	%rd64, %rd14, %rd62;
	ld.global.f32 	%f40, [%rd64];
	fma.rn.f32 	%f41, %f2, %f39, %f40;
	add.s64 	%rd65, %rd15, %rd62;
	st.global.f32 	[%rd65], %f41;
$L__BB2_41:
	add.s32 	%r38, %r37, 128;
	setp.ge.s32 	%p25, %r38, %r2;
	@%p25 bra 	$L__BB2_43;
	mul.wide.s32 	%rd66, %r38, 4;
	add.s64 	%rd67, %rd13, %rd66;
	ld.global.f32 	%f42, [%rd67];
	add.s64 	%rd68, %rd14, %rd66;
	ld.global.f32 	%f43, [%rd68];
	fma.rn.f32 	%f44, %f2, %f42, %f43;
	add.s64 	%rd69, %rd15, %rd66;
	st.global.f32 	[%rd69], %f44;
$L__BB2_43:
	add.s32 	%r75, %r75, 2;
$L__BB2_44:
	and.b32  	%r56, %r42, 1;
	setp.eq.b32 	%p26, %r56, 1;
	not.pred 	%p27, %p26;
	@%p27 bra 	$L__BB2_59;
	shl.b32 	%r57, %r75, 7;
	add.s32 	%r41, %r57, %r4;
	setp.ge.s32 	%p28, %r41, %r2;
	@%p28 bra 	$L__BB2_59;
	mul.wide.s32 	%rd70, %r41, 4;
	add.s64 	%rd71, %rd13, %rd70;
	ld.global.f32 	%f45, [%rd71];
	add.s64 	%rd72, %rd14, %rd70;
	ld.global.f32 	%f46, [%rd72];
	fma.rn.f32 	%f47, %f2, %f45, %f46;
	add.s64 	%rd73, %rd15, %rd70;
	st.global.f32 	[%rd73], %f47;
	bra.uni 	$L__BB2_59;
$L__BB2_47:
	setp.lt.s32 	%p29, %r42, 1;
	@%p29 bra 	$L__BB2_59;
	and.b32  	%r12, %r42, 7;
	setp.lt.u32 	%p30, %r42, 8;
	mov.b32 	%r73, 0;
	@%p30 bra 	$L__BB2_51;
	and.b32  	%r59, %r42, 2147483640;
	neg.s32 	%r70, %r59;
	mul.wide.u32 	%rd74, %r4, 4;
	add.s64 	%rd16, %rd1, %rd74;
	add.s64 	%rd75, %rd102, 1536;
	add.s64 	%rd18, %rd2, %rd75;
	add.s32 	%r69, %r4, 128;
	add.s64 	%rd19, %rd3, %rd75;
	add.s64 	%rd20, %rd1, %rd75;
$L__BB2_50:
	.pragma "nounroll";
	and.b32  	%r73, %r42, 2147483640;
	mul.wide.s32 	%rd76, %r69, 4;
	add.s64 	%rd77, %rd18, %rd76;
	add.s64 	%rd78, %rd19, %rd76;
	add.s64 	%rd79, %rd20, %rd76;
	cvta.to.global.u64 	%rd80, %rd26;
	mul.wide.u32 	%rd81, %r4, 4;
	add.s64 	%rd82, %rd80, %rd81;
	add.s64 	%rd83, %rd82, %rd102;
	ld.global.f32 	%f48, [%rd83];
	cvta.to.global.u64 	%rd84, %rd28;
	add.s64 	%rd85, %rd84, %rd81;
	add.s64 	%rd86, %rd85, %rd102;
	ld.global.f32 	%f49, [%rd86];
	fma.rn.f32 	%f50, %f2, %f48, %f49;
	add.s64 	%rd87, %rd16, %rd102;
	st.global.f32 	[%rd87], %f50;
	ld.global.f32 	%f51, [%rd77+-1536];
	ld.global.f32 	%f52, [%rd78+-1536];
	fma.rn.f32 	%f53, %f2, %f51, %f52;
	st.global.f32 	[%rd79+-1536], %f53;
	ld.global.f32 	%f54, [%rd77+-1024];
	ld.global.f32 	%f55, [%rd78+-1024];
	fma.rn.f32 	%f56, %f2, %f54, %f55;
	st.global.f32 	[%rd79+-1024], %f56;
	ld.global.f32 	%f57, [%rd77+-512];
	ld.global.f32 	%f58, [%rd78+-512];
	fma.rn.f32 	%f59, %f2, %f57, %f58;
	st.global.f32 	[%rd79+-512], %f59;
	ld.global.f32 	%f60, [%rd77];
	ld.global.f32 	%f61, [%rd78];
	fma.rn.f32 	%f62, %f2, %f60, %f61;
	st.global.f32 	[%rd79], %f62;
	ld.global.f32 	%f63, [%rd77+512];
	ld.global.f32 	%f64, [%rd78+512];
	fma.rn.f32 	%f65, %f2, %f63, %f64;
	st.global.f32 	[%rd79+512], %f65;
	ld.global.f32 	%f66, [%rd77+1024];
	ld.global.f32 	%f67, [%rd78+1024];
	fma.rn.f32 	%f68, %f2, %f66, %f67;
	st.global.f32 	[%rd79+1024], %f68;
	ld.global.f32 	%f69, [%rd77+1536];
	ld.global.f32 	%f70, [%rd78+1536];
	fma.rn.f32 	%f71, %f2, %f69, %f70;
	st.global.f32 	[%rd79+1536], %f71;
	add.s32 	%r70, %r70, 8;
	add.s64 	%rd102, %rd102, 4096;
	add.s32 	%r69, %r69, 1024;
	setp.eq.s32 	%p31, %r70, 0;
	@%p31 bra 	$L__BB2_51;
	bra.uni 	$L__BB2_50;
$L__BB2_51:
	setp.eq.s32 	%p32, %r12, 0;
	@%p32 bra 	$L__BB2_59;
	and.b32  	%r24, %r42, 3;
	setp.lt.u32 	%p33, %r12, 4;
	@%p33 bra 	$L__BB2_54;
	shl.b32 	%r60, %r73, 7;
	add.s32 	%r61, %r60, %r4;
	mul.wide.s32 	%rd88, %r61, 4;
	add.s64 	%rd89, %rd13, %rd88;
	ld.global.f32 	%f72, [%rd89];
	add.s64 	%rd90, %rd14, %rd88;
	ld.global.f32 	%f73, [%rd90];
	fma.rn.f32 	%f74, %f2, %f72, %f73;
	add.s64 	%rd91, %rd15, %rd88;
	st.global.f32 	[%rd91], %f74;
	ld.global.f32 	%f75, [%rd89+512];
	ld.global.f32 	%f76, [%rd90+512];
	fma.rn.f32 	%f77, %f2, %f75, %f76;
	st.global.f32 	[%rd91+512], %f77;
	ld.global.f32 	%f78, [%rd89+1024];
	ld.global.f32 	%f79, [%rd90+1024];
	fma.rn.f32 	%f80, %f2, %f78, %f79;
	st.global.f32 	[%rd91+1024], %f80;
	ld.global.f32 	%f81, [%rd89+1536];
	ld.global.f32 	%f82, [%rd90+1536];
	fma.rn.f32 	%f83, %f2, %f81, %f82;
	st.global.f32 	[%rd91+1536], %f83;
	add.s32 	%r73, %r73, 4;
$L__BB2_54:
	setp.eq.s32 	%p34, %r24, 0;
	@%p34 bra 	$L__BB2_59;
	setp.eq.s32 	%p35, %r24, 1;
	@%p35 bra 	$L__BB2_57;
	shl.b32 	%r62, %r73, 7;
	add.s32 	%r63, %r62, %r4;
	mul.wide.s32 	%rd92, %r63, 4;
	add.s64 	%rd93, %rd13, %rd92;
	ld.global.f32 	%f84, [%rd93];
	add.s64 	%rd94, %rd14, %rd92;
	ld.global.f32 	%f85, [%rd94];
	fma.rn.f32 	%f86, %f2, %f84, %f85;
	add.s64 	%rd95, %rd15, %rd92;
	st.global.f32 	[%rd95], %f86;
	ld.global.f32 	%f87, [%rd93+512];
	ld.global.f32 	%f88, [%rd94+512];
	fma.rn.f32 	%f89, %f2, %f87, %f88;
	st.global.f32 	[%rd95+512], %f89;
	add.s32 	%r73, %r73, 2;
$L__BB2_57:
	and.b32  	%r64, %r42, 1;
	setp.eq.b32 	%p36, %r64, 1;
	not.pred 	%p37, %p36;
	@%p37 bra 	$L__BB2_59;
	shl.b32 	%r65, %r73, 7;
	add.s32 	%r66, %r65, %r4;
	mul.wide.s32 	%rd96, %r66, 4;
	add.s64 	%rd97, %rd13, %rd96;
	ld.global.f32 	%f90, [%rd97];
	add.s64 	%rd98, %rd14, %rd96;
	ld.global.f32 	%f91, [%rd98];
	fma.rn.f32 	%f92, %f2, %f90, %f91;
	add.s64 	%rd99, %rd15, %rd96;
	st.global.f32 	[%rd99], %f92;
$L__BB2_59:
	ret;

}


// ===== COMPILED SASS (sm_100) =====

	.target	sm_100

	.elftype	@"ET_EXEC"


//--------------------- .note.nv.tkinfo           --------------------------
	.section	.note.nv.tkinfo,"",@"SHT_NOTE"
	.sectionflags	@"SHF_NOTE_NV_TKINFO"
	.tkinfo
        /*0018*/ 	.word	0x00000002
        /*0030*/ 	.string	""
        /*0030*/ 	.string	"ptxas"
        /*0030*/ 	.string	"Cuda compilation tools, release 13.0, V13.0.88"
        /*0030*/ 	.string	"Build cuda_13.0.r13.0/compiler.36424714_0"
        /*0030*/ 	.string	"-arch sm_100 -m 64 "



//--------------------- .note.nv.cuinfo           --------------------------
	.section	.note.nv.cuinfo,"",@"SHT_NOTE"
	.sectionflags	@"SHF_NOTE_NV_CUINFO"
        /*0018*/ 	.short	0x0002
        /*001a*/ 	.short	0x0064
        /*001c*/ 	.short	0x0082
	.zero		2


//--------------------- .nv.info                  --------------------------
	.section	.nv.info,"",@"SHT_CUDA_INFO"
	.align	4


	//----- nvinfo : EIATTR_REGCOUNT
	.align		4
        /*0000*/ 	.byte	0x04, 0x2f
        /*0002*/ 	.short	(.L_44 - .L_43)
	.align		4
.L_43:
        /*0004*/ 	.word	index@(_ZN3cub18CUB_300001_SM_10006detail11EmptyKernelIvEEvv)
        /*0008*/ 	.word	0x00000004


	//----- nvinfo : EIATTR_FRAME_SIZE
	.align		4
.L_44:
        /*000c*/ 	.byte	0x04, 0x11
        /*000e*/ 	.short	(.L_46 - .L_45)
	.align		4
.L_45:
        /*0010*/ 	.word	index@(_ZN3cub18CUB_300001_SM_10006detail11EmptyKernelIvEEvv)
        /*0014*/ 	.word	0x00000000


	//----- nvinfo : EIATTR_REGCOUNT
	.align		4
.L_46:
        /*0018*/ 	.byte	0x04, 0x2f
        /*001a*/ 	.short	(.L_48 - .L_47)
	.align		4
.L_47:
        /*001c*/ 	.word	index@(_ZN3cub18CUB_300001_SM_10006detail9transform16transform_kernelINS2_10policy_hubILb1EN4cuda3std3__45tupleIJN6thrust24THRUST_300001_SM_1000_NS6detail15normal_iteratorINSA_10device_ptrIfEEEESF_EEEE10policy1000Ei13saxpy_functorSF_JPfSK_EEEvT0_iT1_T2_DpNS2_10kernel_argIT3_EE)
        /*0020*/ 	.word	0x0000001e


	//----- nvinfo : EIATTR_FRAME_SIZE
	.align		4
.L_48:
        /*0024*/ 	.byte	0x04, 0x11
        /*0026*/ 	.short	(.L_50 - .L_49)
	.align		4
.L_49:
        /*0028*/ 	.word	index@(_ZN3cub18CUB_300001_SM_10006detail9transform16transform_kernelINS2_10policy_hubILb1EN4cuda3std3__45tupleIJN6thrust24THRUST_300001_SM_1000_NS6detail15normal_iteratorINSA_10device_ptrIfEEEESF_EEEE10policy1000Ei13saxpy_functorSF_JPfSK_EEEvT0_iT1_T2_DpNS2_10kernel_argIT3_EE)
        /*002c*/ 	.word	0x00000000


	//----- nvinfo : EIATTR_REGCOUNT
	.align		4
.L_50:
        /*0030*/ 	.byte	0x04, 0x2f
        /*0032*/ 	.short	(.L_52 - .L_51)
	.align		4
.L_51:
        /*0034*/ 	.word	index@(_ZN3cub18CUB_300001_SM_10006detail9transform16transform_kernelINS2_10policy_hubILb1EN4cuda3std3__45tupleIJN6thrust24THRUST_300001_SM_1000_NS6detail15normal_iteratorINSA_10device_ptrIfEEEESF_EEEE10policy1000El13saxpy_functorSF_JPfSK_EEEvT0_iT1_T2_DpNS2_10kernel_argIT3_EE)
        /*0038*/ 	.word	0x00000020


	//----- nvinfo : EIATTR_FRAME_SIZE
	.align		4
.L_52:
        /*003c*/ 	.byte	0x04, 0x11
        /*003e*/ 	.short	(.L_54 - .L_53)
	.align		4
.L_53:
        /*0040*/ 	.word	index@(_ZN3cub18CUB_300001_SM_10006detail9transform16transform_kernelINS2_10policy_hubILb1EN4cuda3std3__45tupleIJN6thrust24THRUST_300001_SM_1000_NS6detail15normal_iteratorINSA_10device_ptrIfEEEESF_EEEE10policy1000El13saxpy_functorSF_JPfSK_EEEvT0_iT1_T2_DpNS2_10kernel_argIT3_EE)
        /*0044*/ 	.word	0x00000000


	//----- nvinfo : EIATTR_MIN_STACK_SIZE
	.align		4
.L_54:
        /*0048*/ 	.byte	0x04, 0x12
        /*004a*/ 	.short	(.L_56 - .L_55)
	.align		4
.L_55:
        /*004c*/ 	.word	index@(_ZN3cub18CUB_300001_SM_10006detail9transform16transform_kernelINS2_10policy_hubILb1EN4cuda3std3__45tupleIJN6thrust24THRUST_300001_SM_1000_NS6detail15normal_iteratorINSA_10device_ptrIfEEEESF_EEEE10policy1000El13saxpy_functorSF_JPfSK_EEEvT0_iT1_T2_DpNS2_10kernel_argIT3_EE)
        /*0050*/ 	.word	0x00000000


	//----- nvinfo : EIATTR_MIN_STACK_SIZE
	.align		4
.L_56:
        /*0054*/ 	.byte	0x04, 0x12
        /*0056*/ 	.short	(.L_58 - .L_57)
	.align		4
.L_57:
        /*0058*/ 	.word	index@(_ZN3cub18CUB_300001_SM_10006detail9transform16transform_kernelINS2_10policy_hubILb1EN4cuda3std3__45tupleIJN6thrust24THRUST_300001_SM_1000_NS6detail15normal_iteratorINSA_10device_ptrIfEEEESF_EEEE10policy1000Ei13saxpy_functorSF_JPfSK_EEEvT0_iT1_T2_DpNS2_10kernel_argIT3_EE)
        /*005c*/ 	.word	0x00000000


	//----- nvinfo : EIATTR_MIN_STACK_SIZE
	.align		4
.L_58:
        /*0060*/ 	.byte	0x04, 0x12
        /*0062*/ 	.short	(.L_60 - .L_59)
	.align		4
.L_59:
        /*0064*/ 	.word	index@(_ZN3cub18CUB_300001_SM_10006detail11EmptyKernelIvEEvv)
        /*0068*/ 	.word	0x00000000
.L_60:


//--------------------- .nv.compat                --------------------------
	.section	.nv.compat,"",@"SHT_CUDA_COMPAT_INFO"
	.align	4
        /*0000*/ 	.byte	0x02, 0x09, 0x00, 0x00, 0x02, 0x02, 0x01, 0x00, 0x02, 0x05, 0x05, 0x00, 0x03, 0x07, 0x01, 0x01
        /*0010*/ 	.byte	0x02, 0x03, 0x00, 0x00, 0x02, 0x06, 0x01, 0x00, 0x04, 0x0b, 0x08, 0x00, 0x09, 0x00, 0x00, 0x00
        /*0020*/ 	.byte	0x00, 0x00, 0x00, 0x00


//--------------------- .nv.info._ZN3cub18CUB_300001_SM_10006detail9transform16transform_kernelINS2_10policy_hubILb1EN4cuda3std3__45tupleIJN6thrust24THRUST_300001_SM_1000_NS6detail15normal_iteratorINSA_10device_ptrIfEEEESF_EEEE10policy1000El13saxpy_functorSF_JPfSK_EEEvT0_iT1_T2_DpNS2_10kernel_argIT3_EE --------------------------
	.section	.nv.info._ZN3cub18CUB_300001_SM_10006detail9transform16transform_kernelINS2_10policy_hubILb1EN4cuda3std3__45tupleIJN6thrust24THRUST_300001_SM_1000_NS6detail15normal_iteratorINSA_10device_ptrIfEEEESF_EEEE10policy1000El13saxpy_functorSF_JPfSK_EEEvT0_iT1_T2_DpNS2_10kernel_argIT3_EE,"",@"SHT_CUDA_INFO"
	.sectionflags	@""
	.align	4


	//----- nvinfo : EIATTR_CUDA_API_VERSION
	.align		4
        /*0000*/ 	.byte	0x04, 0x37
        /*0002*/ 	.short	(.L_62 - .L_61)
.L_61:
        /*0004*/ 	.word	0x00000082


	//----- nvinfo : EIATTR_KPARAM_INFO
	.align		4
.L_62:
        /*0008*/ 	.byte	0x04, 0x17
        /*000a*/ 	.short	(.L_64 - .L_63)
.L_63:
        /*000c*/ 	.word	0x00000000
        /*0010*/ 	.short	0x0005
        /*0012*/ 	.short	0x0028
        /*0014*/ 	.byte	0x00, 0xf0, 0x41, 0x00


	//----- nvinfo : EIATTR_KPARAM_INFO
	.align		4
.L_64:
        /*0018*/ 	.byte	0x04, 0x17
        /*001a*/ 	.short	(.L_66 - .L_65)
.L_65:
        /*001c*/ 	.word	0x00000000
        /*0020*/ 	.short	0x0004
        /*0022*/ 	.short	0x0018
        /*0024*/ 	.byte	0x00, 0xf0, 0x41, 0x00


	//----- nvinfo : EIATTR_KPARAM_INFO
	.align		4
.L_66:
        /*0028*/ 	.byte	0x04, 0x17
        /*002a*/ 	.short	(.L_68 - .L_67)
.L_67:
        /*002c*/ 	.word	0x00000000
        /*0030*/ 	.short	0x0003
        /*0032*/ 	.short	0x0010
        /*0034*/ 	.byte	0x00, 0xf0, 0x21, 0x00


	//----- nvinfo : EIATTR_KPARAM_INFO
	.align		4
.L_68:
        /*0038*/ 	.byte	0x04, 0x17
        /*003a*/ 	.short	(.L_70 - .L_69)
.L_69:
        /*003c*/ 	.word	0x00000000
        /*0040*/ 	.short	0x0002
        /*0042*/ 	.short	0x000c
        /*0044*/ 	.byte	0x00, 0xf0, 0x11, 0x00


	//----- nvinfo : EIATTR_KPARAM_INFO
	.align		4
.L_70:
        /*0048*/ 	.byte	0x04, 0x17
        /*004a*/ 	.short	(.L_72 - .L_71)
.L_71:
        /*004c*/ 	.word	0x00000000
        /*0050*/ 	.short	0x0001
        /*0052*/ 	.short	0x0008
        /*0054*/ 	.byte	0x00, 0xf0, 0x11, 0x00


	//----- nvinfo : EIATTR_KPARAM_INFO
	.align		4
.L_72:
        /*0058*/ 	.byte	0x04, 0x17
        /*005a*/ 	.short	(.L_74 - .L_73)
.L_73:
        /*005c*/ 	.word	0x00000000
        /*0060*/ 	.short	0x0000
        /*0062*/ 	.short	0x0000
        /*0064*/ 	.byte	0x00, 0xf0, 0x21, 0x00


	//----- nvinfo : EIATTR_SPARSE_MMA_MASK
	.align		4
.L_74:
        /*0068*/ 	.byte	0x03, 0x50
        /*006a*/ 	.short	0x0000


	//----- nvinfo : EIATTR_MAXREG_COUNT
	.align		4
        /*006c*/ 	.byte	0x03, 0x1b
        /*006e*/ 	.short	0x00ff


	//----- nvinfo : EIATTR_MERCURY_ISA_VERSION
	.align		4
        /*0070*/ 	.byte	0x03, 0x5f
        /*0072*/ 	.short	0x0101


	//----- nvinfo : EIATTR_VRC_CTA_INIT_COUNT
	.align		4
        /*0074*/ 	.byte	0x02, 0x4a
	.zero		1
	.zero		1


	//----- nvinfo : EIATTR_EXIT_INSTR_OFFSETS
	.align		4
        /*0078*/ 	.byte	0x04, 0x1c
        /*007a*/ 	.short	(.L_76 - .L_75)


	//   ....[0]....
.L_75:
        /*007c*/ 	.word	0x000003e0


	//   ....[1]....
        /*0080*/ 	.word	0x00000c90


	//   ....[2]....
        /*0084*/ 	.word	0x00000f80


	//   ....[3]....
        /*0088*/ 	.word	0x00001120


	//   ....[4]....
        /*008c*/ 	.word	0x00001150


	//   ....[5]....
        /*0090*/ 	.word	0x000011e0


	//   ....[6]....
        /*0094*/ 	.word	0x00001200


	//   ....[7]....
        /*0098*/ 	.word	0x00001700


	//   ....[8]....
        /*009c*/ 	.word	0x00001960


	//   ....[9]....
        /*00a0*/ 	.word	0x00001a90


	//   ....[10]....
        /*00a4*/ 	.word	0x00001b30


	//----- nvinfo : EIATTR_MAX_THREADS
	.align		4
.L_76:
        /*00a8*/ 	.byte	0x04, 0x05
        /*00aa*/ 	.short	(.L_78 - .L_77)
.L_77:
        /*00ac*/ 	.word	0x00000080
        /*00b0*/ 	.word	0x00000001
        /*00b4*/ 	.word	0x00000001


	//----- nvinfo : EIATTR_CRS_STACK_SIZE
	.align		4
.L_78:
        /*00b8*/ 	.byte	0x04, 0x1e
        /*00ba*/ 	.short	(.L_80 - .L_79)
.L_79:
        /*00bc*/ 	.word	0x00000000


	//----- nvinfo : EIATTR_CBANK_PARAM_SIZE
	.align		4
.L_80:
        /*00c0*/ 	.byte	0x03, 0x19
        /*00c2*/ 	.short	0x0038


	//----- nvinfo : EIATTR_PARAM_CBANK
	.align		4
        /*00c4*/ 	.byte	0x04, 0x0a
        /*00c6*/ 	.short	(.L_82 - .L_81)
	.align		4
.L_81:
        /*00c8*/ 	.word	index@(.nv.constant0._ZN3cub18CUB_300001_SM_10006detail9transform16transform_kernelINS2_10policy_hubILb1EN4cuda3std3__45tupleIJN6thrust24THRUST_300001_SM_1000_NS6detail15normal_iteratorINSA_10device_ptrIfEEEESF_EEEE10policy1000El13saxpy_functorSF_JPfSK_EEEvT0_iT1_T2_DpNS2_10kernel_argIT3_EE)
        /*00cc*/ 	.short	0x0380
        /*00ce*/ 	.short	0x0038


	//----- nvinfo : EIATTR_SW_WAR
	.align		4
.L_82:
        /*00d0*/ 	.byte	0x04, 0x36
        /*00d2*/ 	.short	(.L_84 - .L_83)
.L_83:
        /*00d4*/ 	.word	0x00000008
.L_84:


//--------------------- .nv.info._ZN3cub18CUB_300001_SM_10006detail9transform16transform_kernelINS2_10policy_hubILb1EN4cuda3std3__45tupleIJN6thrust24THRUST_300001_SM_1000_NS6detail15normal_iteratorINSA_10device_ptrIfEEEESF_EEEE10policy1000Ei13saxpy_functorSF_JPfSK_EEEvT0_iT1_T2_DpNS2_10kernel_argIT3_EE --------------------------
	.section	.nv.info._ZN3cub18CUB_300001_SM_10006detail9transform16transform_kernelINS2_10policy_hubILb1EN4cuda3std3__45tupleIJN6thrust24THRUST_300001_SM_1000_NS6detail15normal_iteratorINSA_10device_ptrIfEEEESF_EEEE10policy1000Ei13saxpy_functorSF_JPfSK_EEEvT0_iT1_T2_DpNS2_10kernel_argIT3_EE,"",@"SHT_CUDA_INFO"
	.sectionflags	@""
	.align	4


	//----- nvinfo : EIATTR_CUDA_API_VERSION
	.align		4
        /*0000*/ 	.byte	0x04, 0x37
        /*0002*/ 	.short	(.L_86 - .L_85)
.L_85:
        /*0004*/ 	.word	0x00000082


	//----- nvinfo : EIATTR_KPARAM_INFO
	.align		4
.L_86:
        /*0008*/ 	.byte	0x04, 0x17
        /*000a*/ 	.short	(.L_88 - .L_87)
.L_87:
        /*000c*/ 	.word	0x00000000
        /*0010*/ 	.short	0x0005
        /*0012*/ 	.short	0x0028
        /*0014*/ 	.byte	0x00, 0xf0, 0x41, 0x00


	//----- nvinfo : EIATTR_KPARAM_INFO
	.align		4
.L_88:
        /*0018*/ 	.byte	0x04, 0x17
        /*001a*/ 	.short	(.L_90 - .L_89)
.L_89:
        /*001c*/ 	.word	0x00000000
        /*0020*/ 	.short	0x0004
        /*0022*/ 	.short	0x0018
        /*0024*/ 	.byte	0x00, 0xf0, 0x41, 0x00


	//----- nvinfo : EIATTR_KPARAM_INFO
	.align		4
.L_90:
        /*0028*/ 	.byte	0x04, 0x17
        /*002a*/ 	.short	(.L_92 - .L_91)
.L_91:
        /*002c*/ 	.word	0x00000000
        /*0030*/ 	.short	0x0003
        /*0032*/ 	.short	0x0010
        /*0034*/ 	.byte	0x00, 0xf0, 0x21, 0x00


	//----- nvinfo : EIATTR_KPARAM_INFO
	.align		4
.L_92:
        /*0038*/ 	.byte	0x04, 0x17
        /*003a*/ 	.short	(.L_94 - .L_93)
.L_93:
        /*003c*/ 	.word	0x00000000
        /*0040*/ 	.short	0x0002
        /*0042*/ 	.short	0x0008
        /*0044*/ 	.byte	0x00, 0xf0, 0x11, 0x00


	//----- nvinfo : EIATTR_KPARAM_INFO
	.align		4
.L_94:
        /*0048*/ 	.byte	0x04, 0x17
        /*004a*/ 	.short	(.L_96 - .L_95)
.L_95:
        /*004c*/ 	.word	0x00000000
        /*0050*/ 	.short	0x0001
        /*0052*/ 	.short	0x0004
        /*0054*/ 	.byte	0x00, 0xf0, 0x11, 0x00


	//----- nvinfo : EIATTR_KPARAM_INFO
	.align		4
.L_96:
        /*0058*/ 	.byte	0x04, 0x17
        /*005a*/ 	.short	(.L_98 - .L_97)
.L_97:
        /*005c*/ 	.word	0x00000000
        /*0060*/ 	.short	0x0000
        /*0062*/ 	.short	0x0000
        /*0064*/ 	.byte	0x00, 0xf0, 0x11, 0x00


	//----- nvinfo : EIATTR_SPARSE_MMA_MASK
	.align		4
.L_98:
        /*0068*/ 	.byte	0x03, 0x50
        /*006a*/ 	.short	0x0000


	//----- nvinfo : EIATTR_MAXREG_COUNT
	.align		4
        /*006c*/ 	.byte	0x03, 0x1b
        /*006e*/ 	.short	0x00ff


	//----- nvinfo : EIATTR_MERCURY_ISA_VERSION
	.align		4
        /*0070*/ 	.byte	0x03, 0x5f
        /*0072*/ 	.short	0x0101


	//----- nvinfo : EIATTR_VRC_CTA_INIT_COUNT
	.align		4
        /*0074*/ 	.byte	0x02, 0x4a
	.zero		1
	.zero		1


	//----- nvinfo : EIATTR_EXIT_INSTR_OFFSETS
	.align		4
        /*0078*/ 	.byte	0x04, 0x1c
        /*007a*/ 	.short	(.L_100 - .L_99)


	//   ....[0]....
.L_99:
        /*007c*/ 	.word	0x000002f0


	//   ....[1]....
        /*0080*/ 	.word	0x00000810


	//   ....[2]....
        /*0084*/ 	.word	0x00000a70


	//   ....[3]....
        /*0088*/ 	.word	0x00000bb0


	//   ....[4]....
        /*008c*/ 	.word	0x00000c60


	//   ....[5]....
        /*0090*/ 	.word	0x00000c90


	//   ....[6]....
        /*0094*/ 	.word	0x00001210


	//   ....[7]....
        /*0098*/ 	.word	0x00001540


	//   ....[8]....
        /*009c*/ 	.word	0x00001700


	//   ....[9]....
        /*00a0*/ 	.word	0x00001730


	//   ....[10]....
        /*00a4*/ 	.word	0x000017d0


	//----- nvinfo : EIATTR_MAX_THREADS
	.align		4
.L_100:
        /*00a8*/ 	.byte	0x04, 0x05
        /*00aa*/ 	.short	(.L_102 - .L_101)
.L_101:
        /*00ac*/ 	.word	0x00000080
        /*00b0*/ 	.word	0x00000001
        /*00b4*/ 	.word	0x00000001


	//----- nvinfo : EIATTR_CRS_STACK_SIZE
	.align		4
.L_102:
        /*00b8*/ 	.byte	0x04, 0x1e
        /*00ba*/ 	.short	(.L_104 - .L_103)
.L_103:
        /*00bc*/ 	.word	0x00000000


	//----- nvinfo : EIATTR_CBANK_PARAM_SIZE
	.align		4
.L_104:
        /*00c0*/ 	.byte	0x03, 0x19
        /*00c2*/ 	.short	0x0038


	//----- nvinfo : EIATTR_PARAM_CBANK
	.align		4
        /*00c4*/ 	.byte	0x04, 0x0a
        /*00c6*/ 	.short	(.L_106 - .L_105)
	.align		4
.L_105:
        /*00c8*/ 	.word	index@(.nv.constant0._ZN3cub18CUB_300001_SM_10006detail9transform16transform_kernelINS2_10policy_hubILb1EN4cuda3std3__45tupleIJN6thrust24THRUST_300001_SM_1000_NS6detail15normal_iteratorINSA_10device_ptrIfEEEESF_EEEE10policy1000Ei13saxpy_functorSF_JPfSK_EEEvT0_iT1_T2_DpNS2_10kernel_argIT3_EE)
        /*00cc*/ 	.short	0x0380
        /*00ce*/ 	.short	0x0038


	//----- nvinfo : EIATTR_SW_WAR
	.align		4
.L_106:
        /*00d0*/ 	.byte	0x04, 0x36
        /*00d2*/ 	.short	(.L_108 - .L_107)
.L_107:
        /*00d4*/ 	.word	0x00000008
.L_108:


//--------------------- .nv.info._ZN3cub18CUB_300001_SM_10006detail11EmptyKernelIvEEvv --------------------------
	.section	.nv.info._ZN3cub18CUB_300001_SM_10006detail11EmptyKernelIvEEvv,"",@"SHT_CUDA_INFO"
	.sectionflags	@""
	.align	4


	//----- nvinfo : EIATTR_CUDA_API_VERSION
	.align		4
        /*0000*/ 	.byte	0x04, 0x37
        /*0002*/ 	.short	(.L_110 - .L_109)
.L_109:
        /*0004*/ 	.word	0x00000082


	//----- nvinfo : EIATTR_SPARSE_MMA_MASK
	.align		4
.L_110:
        /*0008*/ 	.byte	0x03, 0x50
        /*000a*/ 	.short	0x0000


	//----- nvinfo : EIATTR_MAXREG_COUNT
	.align		4
        /*000c*/ 	.byte	0x03, 0x1b
        /*000e*/ 	.short	0x00ff


	//----- nvinfo : EIATTR_MERCURY_ISA_VERSION
	.align		4
        /*0010*/ 	.byte	0x03, 0x5f
        /*0012*/ 	.short	0x0101


	//----- nvinfo : EIATTR_VRC_CTA_INIT_COUNT
	.align		4
        /*0014*/ 	.byte	0x02, 0x4a
	.zero		1
	.zero		1


	//----- nvinfo : EIATTR_EXIT_INSTR_OFFSETS
	.align		4
        /*0018*/ 	.byte	0x04, 0x1c
        /*001a*/ 	.short	(.L_112 - .L_111)


	//   ....[0]....
.L_111:
        /*001c*/ 	.word	0x00000010


	//----- nvinfo : EIATTR_SW_WAR
	.align		4
.L_112:
        /*0020*/ 	.byte	0x04, 0x36
        /*0022*/ 	.short	(.L_114 - .L_113)
.L_113:
        /*0024*/ 	.word	0x00000008
.L_114:


//--------------------- .nv.callgraph             --------------------------
	.section	.nv.callgraph,"",@"SHT_CUDA_CALLGRAPH"
	.align	4
	.sectionentsize	8
	.align		4
        /*0000*/ 	.word	0x00000000
	.align		4
        /*0004*/ 	.word	0xffffffff
	.align		4
        /*0008*/ 	.word	0x00000000
	.align		4
        /*000c*/ 	.word	0xfffffffe
	.align		4
        /*0010*/ 	.word	0x00000000
	.align		4
        /*0014*/ 	.word	0xfffffffd
	.align		4
        /*0018*/ 	.word	0x00000000
	.align		4
        /*001c*/ 	.word	0xfffffffc


//--------------------- .nv.constant4             --------------------------
	.section	.nv.constant4,"a",@progbits
	.align	8
	.align		8
.nv.constant4:
        /*0000*/ 	.dword	_ZN34_INTERNAL_85d5462d_4_k_cu_1bfc1b364cuda3std3__45__cpo5beginE
	.align		8
        /*0008*/ 	.dword	_ZN34_INTERNAL_85d5462d_4_k_cu_1bfc1b364cuda3std3__45__cpo3endE
	.align		8
        /*0010*/ 	.dword	_ZN34_INTERNAL_85d5462d_4_k_cu_1bfc1b364cuda3std3__45__cpo6cbeginE
	.align		8
        /*0018*/ 	.dword	_ZN34_INTERNAL_85d5462d_4_k_cu_1bfc1b364cuda3std3__45__cpo4cendE
	.align		8
        /*0020*/ 	.dword	_ZN34_INTERNAL_85d5462d_4_k_cu_1bfc1b364cuda3std3__45__cpo6rbeginE
	.align		8
        /*0028*/ 	.dword	_ZN34_INTERNAL_85d5462d_4_k_cu_1bfc1b364cuda3std3__45__cpo4rendE
	.align		8
        /*0030*/ 	.dword	_ZN34_INTERNAL_85d5462d_4_k_cu_1bfc1b364cuda3std3__45__cpo7crbeginE
	.align		8
        /*0038*/ 	.dword	_ZN34_INTERNAL_85d5462d_4_k_cu_1bfc1b364cuda3std3__45__cpo5crendE
	.align		8
        /*0040*/ 	.dword	_ZN34_INTERNAL_85d5462d_4_k_cu_1bfc1b364cuda3std3__436_GLOBAL__N__85d5462d_4_k_cu_1bfc1b366ignoreE
	.align		8
        /*0048*/ 	.dword	_ZN34_INTERNAL_85d5462d_4_k_cu_1bfc1b364cuda3std3__419piecewise_constructE
	.align		8
        /*0050*/ 	.dword	_ZN34_INTERNAL_85d5462d_4_k_cu_1bfc1b364cuda3std3__48in_placeE
	.align		8
        /*0058*/ 	.dword	_ZN34_INTERNAL_85d5462d_4_k_cu_1bfc1b364cuda3std3__420unreachable_sentinelE
	.align		8
        /*0060*/ 	.dword	_ZN34_INTERNAL_85d5462d_4_k_cu_1bfc1b364cuda3std3__47nulloptE
	.align		8
        /*0068*/ 	.dword	_ZN34_INTERNAL_85d5462d_4_k_cu_1bfc1b364cuda3std3__48unexpectE
	.align		8
        /*0070*/ 	.dword	_ZN34_INTERNAL_85d5462d_4_k_cu_1bfc1b364cuda3std6ranges3__45__cpo4swapE
	.align		8
        /*0078*/ 	.dword	_ZN34_INTERNAL_85d5462d_4_k_cu_1bfc1b364cuda3std6ranges3__45__cpo9iter_moveE
	.align		8
        /*0080*/ 	.dword	_ZN34_INTERNAL_85d5462d_4_k_cu_1bfc1b364cuda3std6ranges3__45__cpo5beginE
	.align		8
        /*0088*/ 	.dword	_ZN34_INTERNAL_85d5462d_4_k_cu_1bfc1b364cuda3std6ranges3__45__cpo3endE
	.align		8
        /*0090*/ 	.dword	_ZN34_INTERNAL_85d5462d_4_k_cu_1bfc1b364cuda3std6ranges3__45__cpo6cbeginE
	.align		8
        /*0098*/ 	.dword	_ZN34_INTERNAL_85d5462d_4_k_cu_1bfc1b364cuda3std6ranges3__45__cpo4cendE
	.align		8
        /*00a0*/ 	.dword	_ZN34_INTERNAL_85d5462d_4_k_cu_1bfc1b364cuda3std6ranges3__45__cpo7advanceE
	.align		8
        /*00a8*/ 	.dword	_ZN34_INTERNAL_85d5462d_4_k_cu_1bfc1b364cuda3std6ranges3__45__cpo9iter_swapE
	.align		8
        /*00b0*/ 	.dword	_ZN34_INTERNAL_85d5462d_4_k_cu_1bfc1b364cuda3std6ranges3__45__cpo4nextE
	.align		8
        /*00b8*/ 	.dword	_ZN34_INTERNAL_85d5462d_4_k_cu_1bfc1b364cuda3std6ranges3__45__cpo4prevE
	.align		8
        /*00c0*/ 	.dword	_ZN34_INTERNAL_85d5462d_4_k_cu_1bfc1b364cuda3std6ranges3__45__cpo4dataE
	.align		8
        /*00c8*/ 	.dword	_ZN34_INTERNAL_85d5462d_4_k_cu_1bfc1b364cuda3std6ranges3__45__cpo5cdataE
	.align		8
        /*00d0*/ 	.dword	_ZN34_INTERNAL_85d5462d_4_k_cu_1bfc1b364cuda3std6ranges3__45__cpo4sizeE
	.align		8
        /*00d8*/ 	.dword	_ZN34_INTERNAL_85d5462d_4_k_cu_1bfc1b364cuda3std6ranges3__45__cpo5ssizeE
	.align		8
        /*00e0*/ 	.dword	_ZN34_INTERNAL_85d5462d_4_k_cu_1bfc1b364cuda3std6ranges3__45__cpo8distanceE
	.align		8
        /*00e8*/ 	.dword	_ZN34_INTERNAL_85d5462d_4_k_cu_1bfc1b366thrust24THRUST_300001_SM_1000_NS8cuda_cub3parE
	.align		8
        /*00f0*/ 	.dword	_ZN34_INTERNAL_85d5462d_4_k_cu_1bfc1b366thrust24THRUST_300001_SM_1000_NS8cuda_cub10par_nosyncE
	.align		8
        /*00f8*/ 	.dword	_ZN34_INTERNAL_85d5462d_4_k_cu_1bfc1b366thrust24THRUST_300001_SM_1000_NS6system6detail10sequential3seqE
	.align		8
        /*0100*/ 	.dword	_ZN34_INTERNAL_85d5462d_4_k_cu_1bfc1b366thrust24THRUST_300001_SM_1000_NS12placeholders2_1E
	.align		8
        /*0108*/ 	.dword	_ZN34_INTERNAL_85d5462d_4_k_cu_1bfc1b366thrust24THRUST_300001_SM_1000_NS12placeholders2_2E
	.align		8
        /*0110*/ 	.dword	_ZN34_INTERNAL_85d5462d_4_k_cu_1bfc1b366thrust24THRUST_300001_SM_1000_NS12placeholders2_3E
	.align		8
        /*0118*/ 	.dword	_ZN34_INTERNAL_85d5462d_4_k_cu_1bfc1b366thrust24THRUST_300001_SM_1000_NS12placeholders2_4E
	.align		8
        /*0120*/ 	.dword	_ZN34_INTERNAL_85d5462d_4_k_cu_1bfc1b366thrust24THRUST_300001_SM_1000_NS12placeholders2_5E
	.align		8
        /*0128*/ 	.dword	_ZN34_INTERNAL_85d5462d_4_k_cu_1bfc1b366thrust24THRUST_300001_SM_1000_NS12placeholders2_6E
	.align		8
        /*0130*/ 	.dword	_ZN34_INTERNAL_85d5462d_4_k_cu_1bfc1b366thrust24THRUST_300001_SM_1000_NS12placeholders2_7E
	.align		8
        /*0138*/ 	.dword	_ZN34_INTERNAL_85d5462d_4_k_cu_1bfc1b366thrust24THRUST_300001_SM_1000_NS12placeholders2_8E
	.align		8
        /*0140*/ 	.dword	_ZN34_INTERNAL_85d5462d_4_k_cu_1bfc1b366thrust24THRUST_300001_SM_1000_NS12placeholders2_9E
	.align		8
        /*0148*/ 	.dword	_ZN34_INTERNAL_85d5462d_4_k_cu_1bfc1b366thrust24THRUST_300001_SM_1000_NS12placeholders3_10E
	.align		8
        /*0150*/ 	.dword	_ZN34_INTERNAL_85d5462d_4_k_cu_1bfc1b366thrust24THRUST_300001_SM_1000_NS3seqE


//--------------------- .text._ZN3cub18CUB_300001_SM_10006detail9transform16transform_kernelINS2_10policy_hubILb1EN4cuda3std3__45tupleIJN6thrust24THRUST_300001_SM_1000_NS6detail15normal_iteratorINSA_10device_ptrIfEEEESF_EEEE10policy1000El13saxpy_functorSF_JPfSK_EEEvT0_iT1_T2_DpNS2_10kernel_argIT3_EE --------------------------
	.section	.text._ZN3cub18CUB_300001_SM_10006detail9transform16transform_kernelINS2_10policy_hubILb1EN4cuda3std3__45tupleIJN6thrust24THRUST_300001_SM_1000_NS6detail15normal_iteratorINSA_10device_ptrIfEEEESF_EEEE10policy1000El13saxpy_functorSF_JPfSK_EEEvT0_iT1_T2_DpNS2_10kernel_argIT3_EE,"ax",@progbits
	.align	128
        .global         _ZN3cub18CUB_300001_SM_10006detail9transform16transform_kernelINS2_10policy_hubILb1EN4cuda3std3__45tupleIJN6thrust24THRUST_300001_SM_1000_NS6detail15normal_iteratorINSA_10device_ptrIfEEEESF_EEEE10policy1000El13saxpy_functorSF_JPfSK_EEEvT0_iT1_T2_DpNS2_10kernel_argIT3_EE
        .type           _ZN3cub18CUB_300001_SM_10006detail9transform16transform_kernelINS2_10policy_hubILb1EN4cuda3std3__45tupleIJN6thrust24THRUST_300001_SM_1000_NS6detail15normal_iteratorINSA_10device_ptrIfEEEESF_EEEE10policy1000El13saxpy_functorSF_JPfSK_EEEvT0_iT1_T2_DpNS2_10kernel_argIT3_EE,@function
        .size           _ZN3cub18CUB_300001_SM_10006detail9transform16transform_kernelINS2_10policy_hubILb1EN4cuda3std3__45tupleIJN6thrust24THRUST_300001_SM_1000_NS6detail15normal_iteratorINSA_10device_ptrIfEEEESF_EEEE10policy1000El13saxpy_functorSF_JPfSK_EEEvT0_iT1_T2_DpNS2_10kernel_argIT3_EE,(.L_x_35 - _ZN3cub18CUB_300001_SM_10006detail9transform16transform_kernelINS2_10policy_hubILb1EN4cuda3std3__45tupleIJN6thrust24THRUST_300001_SM_1000_NS6detail15normal_iteratorINSA_10device_ptrIfEEEESF_EEEE10policy1000El13saxpy_functorSF_JPfSK_EEEvT0_iT1_T2_DpNS2_10kernel_argIT3_EE)
        .other          _ZN3cub18CUB_300001_SM_10006detail9transform16transform_kernelINS2_10policy_hubILb1EN4cuda3std3__45tupleIJN6thrust24THRUST_300001_SM_1000_NS6detail15normal_iteratorINSA_10device_ptrIfEEEESF_EEEE10policy1000El13saxpy_functorSF_JPfSK_EEEvT0_iT1_T2_DpNS2_10kernel_argIT3_EE,@"STO_CUDA_ENTRY STV_DEFAULT"
_ZN3cub18CUB_300001_SM_10006detail9transform16transform_kernelINS2_10policy_hubILb1EN4cuda3std3__45tupleIJN6thrust24THRUST_300001_SM_1000_NS6detail15normal_iteratorINSA_10device_ptrIfEEEESF_EEEE10policy1000El13saxpy_functorSF_JPfSK_EEEvT0_iT1_T2_DpNS2_10kernel_argIT3_EE:
.text._ZN3cub18CUB_300001_SM_10006detail9transform16transform_kernelINS2_10policy_hubILb1EN4cuda3std3__45tupleIJN6thrust24THRUST_300001_SM_1000_NS6detail15normal_iteratorINSA_10device_ptrIfEEEESF_EEEE10policy1000El13saxpy_functorSF_JPfSK_EEEvT0_iT1_T2_DpNS2_10kernel_argIT3_EE:
[----:B------:R-:W-:Y:S08]  /*0000*/  LDC R1, c[0x0][0x37c] ;  /* 0x0000df00ff017b82 */ /* 0x000ff00000000800 */
[----:B------:R-:W0:Y:S01]  /*0010*/  LDC R10, c[0x0][0x388] ;  /* 0x0000e200ff0a7b82 */ /* 0x000e220000000800 */
[----:B------:R-:W1:Y:S01]  /*0020*/  LDCU.64 UR4, c[0x0][0x380] ;  /* 0x00007000ff0477ac */ /* 0x000e620008000a00 */
[----:B------:R-:W2:Y:S01]  /*0030*/  S2R R7, SR_TID.X ;  /* 0x0000000000077919 */ /* 0x000ea20000002100 */
[----:B------:R-:W-:Y:S05]  /*0040*/  BSSY.RECONVERGENT B0, `(.L_x_0) ;  /* 0x0000029000007945 */ /* 0x000fea0003800200 */
[----:B------:R-:W3:Y:S01]  /*0050*/  S2UR UR12, SR_CTAID.X ;  /* 0x00000000000c79c3 */ /* 0x000ee20000002500 */
[----:B0-----:R-:W-:-:S04]  /*0060*/  SHF.L.U32 R5, R10, 0x7, RZ ;  /* 0x000000070a057819 */ /* 0x001fc800000006ff */
[----:B------:R-:W-:Y:S01]  /*0070*/  SHF.R.S32.HI R0, RZ, 0x1f, R5 ;  /* 0x0000001fff007819 */ /* 0x000fe20000011405 */
[----:B---3--:R-:W-:-:S04]  /*0080*/  IMAD.WIDE.U32 R2, R5, UR12, RZ ;  /* 0x0000000c05027c25 */ /* 0x008fc8000f8e00ff */
[----:B------:R-:W-:Y:S01]  /*0090*/  IMAD R9, R0, UR12, RZ ;  /* 0x0000000c00097c24 */ /* 0x000fe2000f8e02ff */
[----:B-1----:R-:W-:-:S03]  /*00a0*/  IADD3 R4, P1, PT, -R2, UR4, RZ ;  /* 0x0000000402047c10 */ /* 0x002fc6000ff3e1ff */
[----:B------:R-:W-:Y:S01]  /*00b0*/  IMAD.IADD R9, R3, 0x1, R9 ;  /* 0x0000000103097824 */ /* 0x000fe200078e0209 */
[----:B------:R-:W-:-:S04]  /*00c0*/  ISETP.LT.U32.AND P0, PT, R4, R5, PT ;  /* 0x000000050400720c */ /* 0x000fc80003f01070 */
[----:B------:R-:W-:-:S04]  /*00d0*/  IADD3.X R11, PT, PT, ~R9, UR5, RZ, P1, !PT ;  /* 0x00000005090b7c10 */ /* 0x000fc80008ffe5ff */
[----:B------:R-:W-:Y:S02]  /*00e0*/  ISETP.LT.AND.EX P0, PT, R11, R0, PT, P0 ;  /* 0x000000000b00720c */ /* 0x000fe40003f01300 */
[----:B--2---:R-:W-:Y:S02]  /*00f0*/  SHF.L.U32 R11, R7, 0x7, RZ ;  /* 0x00000007070b7819 */ /* 0x004fe400000006ff */
[----:B------:R-:W-:-:S05]  /*0100*/  SEL R0, R4, R5, P0 ;  /* 0x0000000504007207 */ /* 0x000fca0000000000 */
[----:B------:R-:W-:-:S05]  /*0110*/  IMAD.SHL.U32 R4, R0, 0x4, RZ ;  /* 0x0000000400047824 */ /* 0x000fca00078e00ff */
[----:B------:R-:W-:-:S13]  /*0120*/  ISETP.GE.AND P0, PT, R11, R4, PT ;  /* 0x000000040b00720c */ /* 0x000fda0003f06270 */
[----:B------:R-:W-:Y:S05]  /*0130*/  @P0 BRA `(.L_x_1) ;  /* 0x0000000000640947 */ /* 0x000fea0003800000 */
[----:B------:R-:W0:Y:S01]  /*0140*/  LDCU.64 UR4, c[0x0][0x398] ;  /* 0x00007300ff0477ac */ /* 0x000e220008000a00 */
[C---:B------:R-:W-:Y:S01]  /*0150*/  SHF.L.U32 R6, R2.reuse, 0x2, RZ ;  /* 0x0000000202067819 */ /* 0x040fe200000006ff */
[----:B------:R-:W-:Y:S01]  /*0160*/  BSSY.RECONVERGENT B1, `(.L_x_2) ;  /* 0x000000c000017945 */ /* 0x000fe20003800200 */
[----:B------:R-:W-:Y:S01]  /*0170*/  SHF.L.U64.HI R8, R2, 0x2, R9 ;  /* 0x0000000202087819 */ /* 0x000fe20000010209 */
[----:B------:R-:W-:Y:S01]  /*0180*/  IMAD.MOV.U32 R15, RZ, RZ, R11 ;  /* 0x000000ffff0f7224 */ /* 0x000fe200078e000b */
[----:B0-----:R-:W-:-:S04]  /*0190*/  IADD3 R12, P0, PT, R6, UR4, RZ ;  /* 0x00000004060c7c10 */ /* 0x001fc8000ff1e0ff */
[----:B------:R-:W-:-:S03]  /*01a0*/  IADD3.X R13, PT, PT, R8, UR5, RZ, P0, !PT ;  /* 0x00000005080d7c10 */ /* 0x000fc600087fe4ff */
[----:B------:R-:W-:-:S07]  /*01b0*/  IMAD.WIDE.U32 R12, R7, 0x80, R12 ;  /* 0x00000080070c7825 */ /* 0x000fce00078e000c */
.L_x_3:
[----:B------:R-:W-:Y:S01]  /*01c0*/  IADD3 R15, PT, PT, R15, 0x4000, RZ ;  /* 0x000040000f0f7810 */ /* 0x000fe20007ffe0ff */
[----:B------:R0:W-:Y:S03]  /*01d0*/  CCTL.E.PF2 [R12] ;  /* 0x000000000c00798f */ /* 0x0001e60000800100 */
[----:B------:R-:W-:Y:S02]  /*01e0*/  ISETP.GE.AND P0, PT, R15, R4, PT ;  /* 0x000000040f00720c */ /* 0x000fe40003f06270 */
[----:B0-----:R-:W-:-:S05]  /*01f0*/  IADD3 R12, P1, PT, R12, 0x4000, RZ ;  /* 0x000040000c0c7810 */ /* 0x001fca0007f3e0ff */
[----:B------:R-:W-:-:S06]  /*0200*/  IMAD.X R13, RZ, RZ, R13, P1 ;  /* 0x000000ffff0d7224 */ /* 0x000fcc00008e060d */
[----:B------:R-:W-:Y:S05]  /*0210*/  @!P0 BRA `(.L_x_3) ;  /* 0xfffffffc00e88947 */ /* 0x000fea000383ffff */
[----:B------:R-:W-:Y:S05]  /*0220*/  BSYNC.RECONVERGENT B1 ;  /* 0x0000000000017941 */ /* 0x000fea0003800200 */
.L_x_2:
[----:B------:R-:W0:Y:S02]  /*0230*/  LDCU.64 UR4, c[0x0][0x3a8] ;  /* 0x00007500ff0477ac */ /* 0x000e240008000a00 */
[----:B0-----:R-:W-:-:S04]  /*0240*/  IADD3 R12, P0, PT, R6, UR4, RZ ;  /* 0x00000004060c7c10 */ /* 0x001fc8000ff1e0ff */
[----:B------:R-:W-:-:S03]  /*0250*/  IADD3.X R13, PT, PT, R8, UR5, RZ, P0, !PT ;  /* 0x00000005080d7c10 */ /* 0x000fc600087fe4ff */
[----:B------:R-:W-:-:S07]  /*0260*/  IMAD.WIDE.U32 R12, R7, 0x80, R12 ;  /* 0x00000080070c7825 */ /* 0x000fce00078e000c */
.L_x_4:
[----:B------:R-:W-:Y:S01]  /*0270*/  IADD3 R11, PT, PT, R11, 0x4000, RZ ;  /* 0x000040000b0b7810 */ /* 0x000fe20007ffe0ff */
[----:B------:R0:W-:Y:S03]  /*0280*/  CCTL.E.PF2 [R12] ;  /* 0x000000000c00798f */ /* 0x0001e60000800100 */
[----:B------:R-:W-:Y:S02]  /*0290*/  ISETP.GE.AND P0, PT, R11, R4, PT ;  /* 0x000000040b00720c */ /* 0x000fe40003f06270 */
[----:B0-----:R-:W-:-:S05]  /*02a0*/  IADD3 R12, P1, PT, R12, 0x4000, RZ ;  /* 0x000040000c0c7810 */ /* 0x001fca0007f3e0ff */
[----:B------:R-:W-:-:S06]  /*02b0*/  IMAD.X R13, RZ, RZ, R13, P1 ;  /* 0x000000ffff0d7224 */ /* 0x000fcc00008e060d */
[----:B------:R-:W-:Y:S05]  /*02c0*/  @!P0 BRA `(.L_x_4) ;  /* 0xfffffffc00e88947 */ /* 0x000fea000383ffff */
.L_x_1:
[----:B------:R-:W-:Y:S05]  /*02d0*/  BSYNC.RECONVERGENT B0 ;  /* 0x0000000000007941 */ /* 0x000fea0003800200 */
.L_x_0:
[----:B------:R-:W0:Y:S01]  /*02e0*/  LDCU.128 UR8, c[0x0][0x390] ;  /* 0x00007200ff0877ac */ /* 0x000e220008000c00 */
[----:B------:R-:W-:Y:S02]  /*02f0*/  ISETP.NE.AND P0, PT, R5, R0, PT ;  /* 0x000000000500720c */ /* 0x000fe40003f05270 */
[C---:B------:R-:W-:Y:S01]  /*0300*/  SHF.L.U32 R8, R2.reuse, 0x2, RZ ;  /* 0x0000000202087819 */ /* 0x040fe200000006ff */
[----:B------:R-:W1:Y:S01]  /*0310*/  LDCU.64 UR6, c[0x0][0x3a8] ;  /* 0x00007500ff0677ac */ /* 0x000e620008000a00 */
[----:B------:R-:W-:Y:S02]  /*0320*/  SHF.L.U64.HI R9, R2, 0x2, R9 ;  /* 0x0000000202097819 */ /* 0x000fe40000010209 */
[C---:B------:R-:W-:Y:S01]  /*0330*/  R2UR UR13, R8.reuse ;  /* 0x00000000080d72ca */ /* 0x040fe200000e0000 */
[----:B------:R-:W2:Y:S01]  /*0340*/  LDCU.64 UR14, c[0x0][0x358] ;  /* 0x00006b00ff0e77ac */ /* 0x000ea20008000a00 */
[----:B------:R-:W-:Y:S02]  /*0350*/  R2UR UR16, R9 ;  /* 0x00000000091072ca */ /* 0x000fe400000e0000 */
[----:B0-----:R-:W-:-:S02]  /*0360*/  IADD3 R2, P2, PT, R8, UR10, RZ ;  /* 0x0000000a08027c10 */ /* 0x001fc4000ff5e0ff */
[C---:B-1----:R-:W-:Y:S02]  /*0370*/  IADD3 R4, P3, PT, R8.reuse, UR6, RZ ;  /* 0x0000000608047c10 */ /* 0x042fe4000ff7e0ff */
[----:B------:R-:W-:Y:S02]  /*0380*/  IADD3 R8, P1, PT, R8, UR8, RZ ;  /* 0x0000000808087c10 */ /* 0x000fe4000ff3e0ff */
[C---:B------:R-:W-:Y:S02]  /*0390*/  IADD3.X R3, PT, PT, R9.reuse, UR11, RZ, P2, !PT ;  /* 0x0000000b09037c10 */ /* 0x040fe400097fe4ff */
[C---:B------:R-:W-:Y:S02]  /*03a0*/  IADD3.X R5, PT, PT, R9.reuse, UR7, RZ, P3, !PT ;  /* 0x0000000709057c10 */ /* 0x040fe40009ffe4ff */
[----:B------:R-:W-:Y:S01]  /*03b0*/  IADD3.X R9, PT, PT, R9, UR9, RZ, P1, !PT ;  /* 0x0000000909097c10 */ /* 0x000fe20008ffe4ff */
[----:B--2---:R-:W-:Y:S06]  /*03c0*/  @!P0 BRA `(.L_x_5) ;  /* 0x0000000c00888947 */ /* 0x004fec0003800000 */
[----:B------:R-:W-:-:S13]  /*03d0*/  ISETP.GE.AND P0, PT, R10, 0x1, PT ;  /* 0x000000010a00780c */ /* 0x000fda0003f06270 */
[----:B------:R-:W-:Y:S05]  /*03e0*/  @!P0 EXIT ;  /* 0x000000000000894d */ /* 0x000fea0003800000 */
[C---:B------:R-:W-:Y:S01]  /*03f0*/  ISETP.GE.U32.AND P0, PT, R10.reuse, 0x8, PT ;  /* 0x000000080a00780c */ /* 0x040fe20003f06070 */
[----:B------:R-:W-:Y:S01]  /*0400*/  IMAD.MOV.U32 R6, RZ, RZ, RZ ;  /* 0x000000ffff067224 */ /* 0x000fe200078e00ff */
[----:B------:R-:W-:-:S11]  /*0410*/  LOP3.LUT R20, R10, 0x7, RZ, 0xc0, !PT ;  /* 0x000000070a147812 */ /* 0x000fd600078ec0ff */
[----:B------:R-:W-:Y:S05]  /*0420*/  @!P0 BRA `(.L_x_6) ;  /* 0x0000000800148947 */ /* 0x000fea0003800000 */
[----:B------:R-:W-:-:S13]  /*0430*/  ISETP.GE.AND P0, PT, R7, R0, PT ;  /* 0x000000000700720c */ /* 0x000fda0003f06270 */
[C---:B------:R-:W-:Y:S01]  /*0440*/  @!P0 IMAD.WIDE.U32 R16, R7.reuse, 0x4, R2 ;  /* 0x0000000407108825 */ /* 0x040fe200078e0002 */
[----:B------:R-:W0:Y:S03]  /*0450*/  @!P0 LDC R11, c[0x0][0x38c] ;  /* 0x0000e300ff0b8b82 */ /* 0x000e260000000800 */
[C---:B------:R-:W-:Y:S02]  /*0460*/  @!P0 IMAD.WIDE.U32 R22, R7.reuse, 0x4, R4 ;  /* 0x0000000407168825 */ /* 0x040fe400078e0004 */
[----:B------:R-:W0:Y:S04]  /*0470*/  @!P0 LDG.E R16, desc[UR14][R16.64] ;  /* 0x0000000e10108981 */ /* 0x000e28000c1e1900 */
[----:B------:R1:W0:Y:S01]  /*0480*/  @!P0 LDG.E R23, desc[UR14][R22.64] ;  /* 0x0000000e16178981 */ /* 0x000222000c1e1900 */
[C---:B------:R-:W-:Y:S01]  /*0490*/  IADD3 R21, PT, PT, R7.reuse, 0x80, RZ ;  /* 0x0000008007157810 */ /* 0x040fe20007ffe0ff */
[----:B------:R-:W-:-:S03]  /*04a0*/  @!P0 IMAD.WIDE.U32 R18, R7, 0x4, R8 ;  /* 0x0000000407128825 */ /* 0x000fc600078e0008 */
[C---:B------:R-:W-:Y:S01]  /*04b0*/  ISETP.GE.AND P1, PT, R21.reuse, R0, PT ;  /* 0x000000001500720c */ /* 0x040fe20003f26270 */
[----:B------:R-:W-:-:S04]  /*04c0*/  IMAD.WIDE R14, R21, 0x4, R2 ;  /* 0x00000004150e7825 */ /* 0x000fc800078e0202 */
[----:B------:R-:W-:-:S08]  /*04d0*/  IMAD.WIDE R12, R21, 0x4, R4 ;  /* 0x00000004150c7825 */ /* 0x000fd000078e0204 */
[----:B-1----:R-:W1:Y:S01]  /*04e0*/  @!P1 LDC R22, c[0x0][0x38c] ;  /* 0x0000e300ff169b82 */ /* 0x002e620000000800 */
[----:B0-----:R-:W-:-:S05]  /*04f0*/  @!P0 FFMA R11, R16, R11, R23 ;  /* 0x0000000b100b8223 */ /* 0x001fca0000000017 */
[----:B------:R0:W-:Y:S04]  /*0500*/  @!P0 STG.E desc[UR14][R18.64], R11 ;  /* 0x0000000b12008986 */ /* 0x0001e8000c10190e */
[----:B------:R-:W1:Y:S04]  /*0510*/  @!P1 LDG.E R6, desc[UR14][R14.64] ;  /* 0x0000000e0e069981 */ /* 0x000e68000c1e1900 */
[----:B------:R-:W1:Y:S01]  /*0520*/  @!P1 LDG.E R25, desc[UR14][R12.64] ;  /* 0x0000000e0c199981 */ /* 0x000e62000c1e1900 */
[----:B------:R-:W-:-:S05]  /*0530*/  VIADD R17, R7, 0x100 ;  /* 0x0000010007117836 */ /* 0x000fca0000000000 */
[----:B------:R-:W-:Y:S01]  /*0540*/  ISETP.GE.AND P0, PT, R17, R0, PT ;  /* 0x000000001100720c */ /* 0x000fe20003f06270 */
[----:B------:R-:W-:-:S12]  /*0550*/  IMAD.WIDE R16, R21, 0x4, R8 ;  /* 0x0000000415107825 */ /* 0x000fd800078e0208 */
[----:B0-----:R-:W0:Y:S01]  /*0560*/  @!P0 LDC R18, c[0x0][0x38c] ;  /* 0x0000e300ff128b82 */ /* 0x001e220000000800 */
[----:B-1----:R-:W-:-:S05]  /*0570*/  @!P1 FFMA R25, R6, R22, R25 ;  /* 0x0000001606199223 */ /* 0x002fca0000000019 */
[----:B------:R-:W-:Y:S04]  /*0580*/  @!P1 STG.E desc[UR14][R16.64], R25 ;  /* 0x0000001910009986 */ /* 0x000fe8000c10190e */
[----:B------:R-:W0:Y:S04]  /*0590*/  @!P0 LDG.E R6, desc[UR14][R14.64+0x200] ;  /* 0x0002000e0e068981 */ /* 0x000e28000c1e1900 */
[----:B------:R-:W0:Y:S01]  /*05a0*/  @!P0 LDG.E R21, desc[UR14][R12.64+0x200] ;  /* 0x0002000e0c158981 */ /* 0x000e22000c1e1900 */
[----:B------:R-:W-:-:S04]  /*05b0*/  IADD3 R11, PT, PT, R7, 0x180, RZ ;  /* 0x00000180070b7810 */ /* 0x000fc80007ffe0ff */
[----:B------:R-:W-:Y:S01]  /*05c0*/  ISETP.GE.AND P1, PT, R11, R0, PT ;  /* 0x000000000b00720c */ /* 0x000fe20003f26270 */
[----:B------:R-:W-:Y:S02]  /*05d0*/  VIADD R19, R7, 0x200 ;  /* 0x0000020007137836 */ /* 0x000fe40000000000 */
[----:B0-----:R-:W-:-:S10]  /*05e0*/  @!P0 FFMA R21, R6, R18, R21 ;  /* 0x0000001206158223 */ /* 0x001fd40000000015 */
[----:B------:R-:W0:Y:S01]  /*05f0*/  @!P1 LDC R18, c[0x0][0x38c] ;  /* 0x0000e300ff129b82 */ /* 0x000e220000000800 */
[----:B------:R1:W-:Y:S04]  /*0600*/  @!P0 STG.E desc[UR14][R16.64+0x200], R21 ;  /* 0x0002001510008986 */ /* 0x0003e8000c10190e */
[----:B------:R-:W0:Y:S04]  /*0610*/  @!P1 LDG.E R6, desc[UR14][R14.64+0x400] ;  /* 0x0004000e0e069981 */ /* 0x000e28000c1e1900 */
[----:B------:R-:W0:Y:S01]  /*0620*/  @!P1 LDG.E R11, desc[UR14][R12.64+0x400] ;  /* 0x0004000e0c0b9981 */ /* 0x000e22000c1e1900 */
[----:B------:R-:W-:-:S02]  /*0630*/  ISETP.GE.AND P0, PT, R19, R0, PT ;  /* 0x000000001300720c */ /* 0x000fc40003f06270 */
[----:B-1----:R-:W-:Y:S01]  /*0640*/  IADD3 R21, PT, PT, R7, 0x280, RZ ;  /* 0x0000028007157810 */ /* 0x002fe20007ffe0ff */
[----:B0-----:R-:W-:-:S10]  /*0650*/  @!P1 FFMA R11, R6, R18, R11 ;  /* 0x00000012060b9223 */ /* 0x001fd4000000000b */
[----:B------:R-:W0:Y:S01]  /*0660*/  @!P0 LDC R18, c[0x0][0x38c] ;  /* 0x0000e300ff128b82 */ /* 0x000e220000000800 */
[----:B------:R1:W-:Y:S04]  /*0670*/  @!P1 STG.E desc[UR14][R16.64+0x400], R11 ;  /* 0x0004000b10009986 */ /* 0x0003e8000c10190e */
[----:B------:R-:W0:Y:S04]  /*0680*/  @!P0 LDG.E R6, desc[UR14][R14.64+0x600] ;  /* 0x0006000e0e068981 */ /* 0x000e28000c1e1900 */
[----:B------:R-:W0:Y:S01]  /*0690*/  @!P0 LDG.E R19, desc[UR14][R12.64+0x600] ;  /* 0x0006000e0c138981 */ /* 0x000e22000c1e1900 */
[----:B------:R-:W-:Y:S01]  /*06a0*/  ISETP.GE.AND P1, PT, R21, R0, PT ;  /* 0x000000001500720c */ /* 0x000fe20003f26270 */
[----:B-1----:R-:W-:-:S02]  /*06b0*/  VIADD R11, R7, 0x300 ;  /* 0x00000300070b7836 */ /* 0x002fc40000000000 */
        /* <DEDUP_REMOVED lines=13> */
[----:B0-----:R-:W-:-:S12]  /*0790*/  @!P0 FFMA R11, R6, R18, R11 ;  /* 0x00000012060b8223 */ /* 0x001fd8000000000b */
[----:B------:R-:W0:Y:S01]  /*07a0*/  @!P1 LDC R18, c[0x0][0x38c] ;  /* 0x0000e300ff129b82 */ /* 0x000e220000000800 */
[----:B------:R1:W-:Y:S04]  /*07b0*/  @!P0 STG.E desc[UR14][R16.64+0xa00], R11 ;  /* 0x000a000b10008986 */ /* 0x0003e8000c10190e */
[----:B------:R-:W0:Y:S04]  /*07c0*/  @!P1 LDG.E R6, desc[UR14][R14.64+0xc00] ;  /* 0x000c000e0e069981 */ /* 0x000e28000c1e1900 */
[----:B------:R-:W0:Y:S02]  /*07d0*/  @!P1 LDG.E R19, desc[UR14][R12.64+0xc00] ;  /* 0x000c000e0c139981 */ /* 0x000e24000c1e1900 */
[----:B0-----:R-:W-:Y:S01]  /*07e0*/  @!P1 FFMA R19, R6, R18, R19 ;  /* 0x0000001206139223 */ /* 0x001fe20000000013 */
[----:B------:R-:W-:-:S04]  /*07f0*/  LOP3.LUT R6, R10, 0x7ffffff8, RZ, 0xc0, !PT ;  /* 0x7ffffff80a067812 */ /* 0x000fc800078ec0ff */
[----:B------:R1:W-:Y:S01]  /*0800*/  @!P1 STG.E desc[UR14][R16.64+0xc00], R19 ;  /* 0x000c001310009986 */ /* 0x0003e2000c10190e */
[----:B------:R-:W-:-:S13]  /*0810*/  ISETP.NE.AND P0, PT, R6, 0x8, PT ;  /* 0x000000080600780c */ /* 0x000fda0003f05270 */
[----:B-1----:R-:W-:Y:S05]  /*0820*/  @!P0 BRA `(.L_x_6) ;  /* 0x0000000400148947 */ /* 0x002fea0003800000 */
[----:B------:R-:W-:Y:S01]  /*0830*/  IMAD.MOV.U32 R16, RZ, RZ, 0x8 ;  /* 0x00000008ff107424 */ /* 0x000fe200078e00ff */
[----:B------:R-:W0:Y:S06]  /*0840*/  LDCU UR4, c[0x0][0x38c] ;  /* 0x00007180ff0477ac */ /* 0x000e2c0008000800 */
.L_x_9:
[----:B-1----:R-:W-:-:S04]  /*0850*/  LEA R17, R16, R7, 0x7 ;  /* 0x0000000710117211 */ /* 0x002fc800078e38ff */
[----:B------:R-:W-:-:S13]  /*0860*/  ISETP.GE.AND P0, PT, R17, R0, PT ;  /* 0x000000001100720c */ /* 0x000fda0003f06270 */
[C---:B------:R-:W-:Y:S01]  /*0870*/  @!P0 IMAD.WIDE.U32 R10, R17.reuse, 0x4, R2 ;  /* 0x00000004110a8825 */ /* 0x040fe200078e0002 */
[----:B------:R-:W1:Y:S03]  /*0880*/  @!P0 LDC R27, c[0x0][0x38c] ;  /* 0x0000e300ff1b8b82 */ /* 0x000e660000000800 */
[C---:B------:R-:W-:Y:S02]  /*0890*/  @!P0 IMAD.WIDE.U32 R22, R17.reuse, 0x4, R4 ;  /* 0x0000000411168825 */ /* 0x040fe400078e0004 */
[----:B------:R-:W1:Y:S04]  /*08a0*/  @!P0 LDG.E R10, desc[UR14][R10.64] ;  /* 0x0000000e0a0a8981 */ /* 0x000e68000c1e1900 */
[----:B------:R2:W1:Y:S01]  /*08b0*/  @!P0 LDG.E R23, desc[UR14][R22.64] ;  /* 0x0000000e16178981 */ /* 0x000462000c1e1900 */
[----:B------:R-:W-:-:S02]  /*08c0*/  VIADD R25, R17, 0x80 ;  /* 0x0000008011197836 */ /* 0x000fc40000000000 */
[----:B------:R-:W-:-:S03]  /*08d0*/  @!P0 IMAD.WIDE.U32 R18, R17, 0x4, R8 ;  /* 0x0000000411128825 */ /* 0x000fc600078e0008 */
[C---:B------:R-:W-:Y:S01]  /*08e0*/  ISETP.GE.AND P1, PT, R25.reuse, R0, PT ;  /* 0x000000001900720c */ /* 0x040fe20003f26270 */
[----:B------:R-:W-:-:S04]  /*08f0*/  IMAD.WIDE R14, R25, 0x4, R2 ;  /* 0x00000004190e7825 */ /* 0x000fc800078e0202 */
[----:B------:R-:W-:-:S08]  /*0900*/  IMAD.WIDE R12, R25, 0x4, R4 ;  /* 0x00000004190c7825 */ /* 0x000fd000078e0204 */
[----:B--2---:R-:W2:Y:S01]  /*0910*/  @!P1 LDC R22, c[0x0][0x38c] ;  /* 0x0000e300ff169b82 */ /* 0x004ea20000000800 */
[----:B-1----:R-:W-:-:S05]  /*0920*/  @!P0 FFMA R27, R10, R27, R23 ;  /* 0x0000001b0a1b8223 */ /* 0x002fca0000000017 */
[----:B------:R1:W-:Y:S04]  /*0930*/  @!P0 STG.E desc[UR14][R18.64], R27 ;  /* 0x0000001b12008986 */ /* 0x0003e8000c10190e */
[----:B------:R-:W2:Y:S04]  /*0940*/  @!P1 LDG.E R21, desc[UR14][R14.64] ;  /* 0x0000000e0e159981 */ /* 0x000ea8000c1e1900 */
[----:B------:R-:W2:Y:S01]  /*0950*/  @!P1 LDG.E R24, desc[UR14][R12.64] ;  /* 0x0000000e0c189981 */ /* 0x000ea2000c1e1900 */
[----:B------:R-:W-:-:S04]  /*0960*/  IADD3 R11, PT, PT, R17, 0x100, RZ ;  /* 0x00000100110b7810 */ /* 0x000fc80007ffe0ff */
[----:B------:R-:W-:Y:S01]  /*0970*/  ISETP.GE.AND P0, PT, R11, R0, PT ;  /* 0x000000000b00720c */ /* 0x000fe20003f06270 */
[----:B------:R-:W-:-:S12]  /*0980*/  IMAD.WIDE R10, R25, 0x4, R8 ;  /* 0x00000004190a7825 */ /* 0x000fd800078e0208 */
[----:B------:R-:W3:Y:S01]  /*0990*/  @!P0 LDC R23, c[0x0][0x38c] ;  /* 0x0000e300ff178b82 */ /* 0x000ee20000000800 */
[----:B--2---:R-:W-:-:S05]  /*09a0*/  @!P1 FFMA R25, R21, R22, R24 ;  /* 0x0000001615199223 */ /* 0x004fca0000000018 */
[----:B------:R2:W-:Y:S04]  /*09b0*/  @!P1 STG.E desc[UR14][R10.64], R25 ;  /* 0x000000190a009986 */ /* 0x0005e8000c10190e */
[----:B------:R-:W3:Y:S04]  /*09c0*/  @!P0 LDG.E R21, desc[UR14][R14.64+0x200] ;  /* 0x0002000e0e158981 */ /* 0x000ee8000c1e1900 */
[----:B------:R-:W3:Y:S01]  /*09d0*/  @!P0 LDG.E R22, desc[UR14][R12.64+0x200] ;  /* 0x0002000e0c168981 */ /* 0x000ee2000c1e1900 */
[----:B-1----:R-:W-:-:S05]  /*09e0*/  VIADD R19, R17, 0x180 ;  /* 0x0000018011137836 */ /* 0x002fca0000000000 */
[----:B------:R-:W-:Y:S01]  /*09f0*/  ISETP.GE.AND P1, PT, R19, R0, PT ;  /* 0x000000001300720c */ /* 0x000fe20003f26270 */
[----:B---3--:R-:W-:-:S12]  /*0a00*/  @!P0 FFMA R23, R21, R23, R22 ;  /* 0x0000001715178223 */ /* 0x008fd80000000016 */
[----:B------:R-:W2:Y:S01]  /*0a10*/  @!P1 LDC R22, c[0x0][0x38c] ;  /* 0x0000e300ff169b82 */ /* 0x000ea20000000800 */
[----:B------:R1:W-:Y:S04]  /*0a20*/  @!P0 STG.E desc[UR14][R10.64+0x200], R23 ;  /* 0x000200170a008986 */ /* 0x0003e8000c10190e */
[----:B------:R-:W2:Y:S04]  /*0a30*/  @!P1 LDG.E R18, desc[UR14][R14.64+0x400] ;  /* 0x0004000e0e129981 */ /* 0x000ea8000c1e1900 */
[----:B------:R-:W2:Y:S01]  /*0a40*/  @!P1 LDG.E R21, desc[UR14][R12.64+0x400] ;  /* 0x0004000e0c159981 */ /* 0x000ea2000c1e1900 */
[----:B------:R-:W-:-:S04]  /*0a50*/  IADD3 R19, PT, PT, R17, 0x200, RZ ;  /* 0x0000020011137810 */ /* 0x000fc80007ffe0ff */
[----:B------:R-:W-:Y:S01]  /*0a60*/  ISETP.GE.AND P0, PT, R19, R0, PT ;  /* 0x000000001300720c */ /* 0x000fe20003f06270 */
[----:B------:R-:W-:Y:S02]  /*0a70*/  VIADD R19, R17, 0x280 ;  /* 0x0000028011137836 */ /* 0x000fe40000000000 */
[----:B--2---:R-:W-:-:S10]  /*0a80*/  @!P1 FFMA R25, R18, R22, R21 ;  /* 0x0000001612199223 */ /* 0x004fd40000000015 */
[----:B------:R-:W1:Y:S01]  /*0a90*/  @!P0 LDC R22, c[0x0][0x38c] ;  /* 0x0000e300ff168b82 */ /* 0x000e620000000800 */
[----:B------:R2:W-:Y:S04]  /*0aa0*/  @!P1 STG.E desc[UR14][R10.64+0x400], R25 ;  /* 0x000400190a009986 */ /* 0x0005e8000c10190e */
[----:B------:R-:W1:Y:S04]  /*0ab0*/  @!P0 LDG.E R18, desc[UR14][R14.64+0x600] ;  /* 0x0006000e0e128981 */ /* 0x000e68000c1e1900 */
[----:B------:R-:W1:Y:S01]  /*0ac0*/  @!P0 LDG.E R21, desc[UR14][R12.64+0x600] ;  /* 0x0006000e0c158981 */ /* 0x000e62000c1e1900 */
[----:B------:R-:W-:-:S02]  /*0ad0*/  ISETP.GE.AND P1, PT, R19, R0, PT ;  /* 0x000000001300720c */ /* 0x000fc40003f26270 */
[----:B------:R-:W-:Y:S01]  /*0ae0*/  IADD3 R19, PT, PT, R17, 0x300, RZ ;  /* 0x0000030011137810 */ /* 0x000fe20007ffe0ff */
[----:B-1----:R-:W-:-:S10]  /*0af0*/  @!P0 FFMA R23, R18, R22, R21 ;  /* 0x0000001612178223 */ /* 0x002fd40000000015 */
[----:B------:R-:W1:Y:S01]  /*0b00*/  @!P1 LDC R22, c[0x0][0x38c] ;  /* 0x0000e300ff169b82 */ /* 0x000e620000000800 */
[----:B------:R2:W-:Y:S04]  /*0b10*/  @!P0 STG.E desc[UR14][R10.64+0x600], R23 ;  /* 0x000600170a008986 */ /* 0x0005e8000c10190e */
[----:B------:R-:W1:Y:S04]  /*0b20*/  @!P1 LDG.E R18, desc[UR14][R14.64+0x800] ;  /* 0x0008000e0e129981 */ /* 0x000e68000c1e1900 */
[----:B------:R-:W1:Y:S01]  /*0b30*/  @!P1 LDG.E R21, desc[UR14][R12.64+0x800] ;  /* 0x0008000e0c159981 */ /* 0x000e62000c1e1900 */
[----:B------:R-:W-:Y:S01]  /*0b40*/  ISETP.GE.AND P0, PT, R19, R0, PT ;  /* 0x000000001300720c */ /* 0x000fe20003f06270 */
[----:B-1----:R-:W-:-:S12]  /*0b50*/  @!P1 FFMA R21, R18, R22, R21 ;  /* 0x0000001612159223 */ /* 0x002fd80000000015 */
[----:B------:R-:W1:Y:S01]  /*0b60*/  @!P0 LDC R22, c[0x0][0x38c] ;  /* 0x0000e300ff168b82 */ /* 0x000e620000000800 */
[----:B------:R2:W-:Y:S04]  /*0b70*/  @!P1 STG.E desc[UR14][R10.64+0x800], R21 ;  /* 0x000800150a009986 */ /* 0x0005e8000c10190e */
[----:B------:R-:W1:Y:S04]  /*0b80*/  @!P0 LDG.E R18, desc[UR14][R14.64+0xa00] ;  /* 0x000a000e0e128981 */ /* 0x000e68000c1e1900 */
[----:B------:R-:W1:Y:S01]  /*0b90*/  @!P0 LDG.E R19, desc[UR14][R12.64+0xa00] ;  /* 0x000a000e0c138981 */ /* 0x000e62000c1e1900 */
[----:B------:R-:W-:Y:S01]  /*0ba0*/  VIADD R17, R17, 0x380 ;  /* 0x0000038011117836 */ /* 0x000fe20000000000 */
[----:B------:R-:W-:Y:S01]  /*0bb0*/  IADD3 R16, PT, PT, R16, 0x8, RZ ;  /* 0x0000000810107810 */ /* 0x000fe20007ffe0ff */
[----:B------:R-:W-:Y:S03]  /*0bc0*/  BSSY.RECONVERGENT B0, `(.L_x_7) ;  /* 0x000000a000007945 */ /* 0x000fe60003800200 */
[----:B------:R-:W-:Y:S01]  /*0bd0*/  ISETP.NE.AND P1, PT, R16, R6, PT ;  /* 0x000000061000720c */ /* 0x000fe20003f25270 */
[----:B-1----:R-:W-:-:S05]  /*0be0*/  @!P0 FFMA R19, R18, R22, R19 ;  /* 0x0000001612138223 */ /* 0x002fca0000000013 */
[----:B------:R2:W-:Y:S01]  /*0bf0*/  @!P0 STG.E desc[UR14][R10.64+0xa00], R19 ;  /* 0x000a00130a008986 */ /* 0x0005e2000c10190e */
[----:B------:R-:W-:-:S13]  /*0c00*/  ISETP.GE.AND P0, PT, R17, R0, PT ;  /* 0x000000001100720c */ /* 0x000fda0003f06270 */
[----:B--2---:R-:W-:Y:S05]  /*0c10*/  @P0 BRA `(.L_x_8) ;  /* 0x0000000000100947 */ /* 0x004fea0003800000 */
[----:B------:R-:W0:Y:S04]  /*0c20*/  LDG.E R14, desc[UR14][R14.64+0xc00] ;  /* 0x000c000e0e0e7981 */ /* 0x000e28000c1e1900 */
[----:B------:R-:W0:Y:S02]  /*0c30*/  LDG.E R13, desc[UR14][R12.64+0xc00] ;  /* 0x000c000e0c0d7981 */ /* 0x000e24000c1e1900 */
[----:B0-----:R-:W-:-:S05]  /*0c40*/  FFMA R17, R14, UR4, R13 ;  /* 0x000000040e117c23 */ /* 0x001fca000800000d */
[----:B------:R1:W-:Y:S02]  /*0c50*/  STG.E desc[UR14][R10.64+0xc00], R17 ;  /* 0x000c00110a007986 */ /* 0x0003e4000c10190e */
.L_x_8:
[----:B0-----:R-:W-:Y:S05]  /*0c60*/  BSYNC.RECONVERGENT B0 ;  /* 0x0000000000007941 */ /* 0x001fea0003800200 */
.L_x_7:
[----:B------:R-:W-:Y:S05]  /*0c70*/  @P1 BRA `(.L_x_9) ;  /* 0xfffffff800f41947 */ /* 0x000fea000383ffff */
.L_x_6:
[----:B------:R-:W-:-:S13]  /*0c80*/  ISETP.NE.AND P0, PT, R20, RZ, PT ;  /* 0x000000ff1400720c */ /* 0x000fda0003f05270 */
[----:B------:R-:W-:Y:S05]  /*0c90*/  @!P0 EXIT ;  /* 0x000000000000894d */ /* 0x000fea0003800000 */
[----:B-1----:R-:W0:Y:S01]  /*0ca0*/  LDC R10, c[0x0][0x388] ;  /* 0x0000e200ff0a7b82 */ /* 0x002e220000000800 */
[----:B------:R-:W-:Y:S02]  /*0cb0*/  ISETP.GE.U32.AND P1, PT, R20, 0x4, PT ;  /* 0x000000041400780c */ /* 0x000fe40003f26070 */
[----:B0-----:R-:W-:-:S04]  /*0cc0*/  LOP3.LUT R22, R10, 0x3, RZ, 0xc0, !PT ;  /* 0x000000030a167812 */ /* 0x001fc800078ec0ff */
[----:B------:R-:W-:-:S07]  /*0cd0*/  ISETP.NE.AND P0, PT, R22, RZ, PT ;  /* 0x000000ff1600720c */ /* 0x000fce0003f05270 */
[----:B------:R-:W-:Y:S06]  /*0ce0*/  @!P1 BRA `(.L_x_10) ;  /* 0x0000000000a49947 */ /* 0x000fec0003800000 */
[----:B------:R-:W-:-:S05]  /*0cf0*/  IMAD R11, R6, 0x80, R7 ;  /* 0x00000080060b7824 */ /* 0x000fca00078e0207 */
[----:B------:R-:W-:-:S13]  /*0d00*/  ISETP.GE.AND P1, PT, R11, R0, PT ;  /* 0x000000000b00720c */ /* 0x000fda0003f26270 */
[C---:B------:R-:W-:Y:S01]  /*0d10*/  @!P1 IMAD.WIDE R14, R11.reuse, 0x4, R2 ;  /* 0x000000040b0e9825 */ /* 0x040fe200078e0202 */
[----:B------:R-:W0:Y:S03]  /*0d20*/  @!P1 LDC R23, c[0x0][0x38c] ;  /* 0x0000e300ff179b82 */ /* 0x000e260000000800 */
[C---:B------:R-:W-:Y:S02]  /*0d30*/  @!P1 IMAD.WIDE R18, R11.reuse, 0x4, R4 ;  /* 0x000000040b129825 */ /* 0x040fe400078e0204 */
[----:B------:R-:W0:Y:S04]  /*0d40*/  @!P1 LDG.E R14, desc[UR14][R14.64] ;  /* 0x0000000e0e0e9981 */ /* 0x000e28000c1e1900 */
[----:B------:R-:W0:Y:S01]  /*0d50*/  @!P1 LDG.E R19, desc[UR14][R18.64] ;  /* 0x0000000e12139981 */ /* 0x000e22000c1e1900 */
[C---:B------:R-:W-:Y:S01]  /*0d60*/  IADD3 R25, PT, PT, R11.reuse, 0x80, RZ ;  /* 0x000000800b197810 */ /* 0x040fe20007ffe0ff */
[----:B------:R-:W-:-:S03]  /*0d70*/  @!P1 IMAD.WIDE R12, R11, 0x4, R8 ;  /* 0x000000040b0c9825 */ /* 0x000fc600078e0208 */
[----:B------:R-:W-:-:S13]  /*0d80*/  ISETP.GE.AND P2, PT, R25, R0, PT ;  /* 0x000000001900720c */ /* 0x000fda0003f46270 */
[C---:B------:R-:W-:Y:S01]  /*0d90*/  @!P2 IMAD.WIDE R20, R25.reuse, 0x4, R2 ;  /* 0x000000041914a825 */ /* 0x040fe200078e0202 */
[----:B------:R-:W1:Y:S03]  /*0da0*/  @!P2 LDC R27, c[0x0][0x38c] ;  /* 0x0000e300ff1bab82 */ /* 0x000e660000000800 */
[----:B------:R-:W-:-:S04]  /*0db0*/  @!P2 IMAD.WIDE R16, R25, 0x4, R4 ;  /* 0x000000041910a825 */ /* 0x000fc800078e0204 */
[----:B0-----:R-:W-:-:S05]  /*0dc0*/  @!P1 FFMA R23, R14, R23, R19 ;  /* 0x000000170e179223 */ /* 0x001fca0000000013 */
[----:B------:R0:W-:Y:S04]  /*0dd0*/  @!P1 STG.E desc[UR14][R12.64], R23 ;  /* 0x000000170c009986 */ /* 0x0001e8000c10190e */
[----:B------:R-:W1:Y:S04]  /*0de0*/  @!P2 LDG.E R20, desc[UR14][R20.64] ;  /* 0x0000000e1414a981 */ /* 0x000e68000c1e1900 */
[----:B------:R2:W1:Y:S01]  /*0df0*/  @!P2 LDG.E R17, desc[UR14][R16.64] ;  /* 0x0000000e1011a981 */ /* 0x000462000c1e1900 */
[----:B------:R-:W-:Y:S02]  /*0e00*/  VIADD R29, R11, 0x100 ;  /* 0x000001000b1d7836 */ /* 0x000fe40000000000 */
[----:B------:R-:W-:-:S03]  /*0e10*/  @!P2 IMAD.WIDE R14, R25, 0x4, R8 ;  /* 0x00000004190ea825 */ /* 0x000fc600078e0208 */
[----:B------:R-:W-:-:S13]  /*0e20*/  ISETP.GE.AND P1, PT, R29, R0, PT ;  /* 0x000000001d00720c */ /* 0x000fda0003f26270 */
[C---:B------:R-:W-:Y:S01]  /*0e30*/  @!P1 IMAD.WIDE R24, R29.reuse, 0x4, R2 ;  /* 0x000000041d189825 */ /* 0x040fe200078e0202 */
[----:B--2---:R-:W2:Y:S03]  /*0e40*/  @!P1 LDC R16, c[0x0][0x38c] ;  /* 0x0000e300ff109b82 */ /* 0x004ea60000000800 */
[----:B------:R-:W-:-:S04]  /*0e50*/  @!P1 IMAD.WIDE R18, R29, 0x4, R4 ;  /* 0x000000041d129825 */ /* 0x000fc800078e0204 */
[----:B-1----:R-:W-:-:S05]  /*0e60*/  @!P2 FFMA R27, R20, R27, R17 ;  /* 0x0000001b141ba223 */ /* 0x002fca0000000011 */
[----:B------:R1:W-:Y:S04]  /*0e70*/  @!P2 STG.E desc[UR14][R14.64], R27 ;  /* 0x0000001b0e00a986 */ /* 0x0003e8000c10190e */
[----:B------:R-:W2:Y:S04]  /*0e80*/  @!P1 LDG.E R24, desc[UR14][R24.64] ;  /* 0x0000000e18189981 */ /* 0x000ea8000c1e1900 */
[----:B------:R-:W2:Y:S01]  /*0e90*/  @!P1 LDG.E R19, desc[UR14][R18.64] ;  /* 0x0000000e12139981 */ /* 0x000ea2000c1e1900 */
[----:B0-----:R-:W-:Y:S01]  /*0ea0*/  IADD3 R23, PT, PT, R11, 0x180, RZ ;  /* 0x000001800b177810 */ /* 0x001fe20007ffe0ff */
[----:B------:R-:W-:-:S03]  /*0eb0*/  @!P1 IMAD.WIDE R12, R29, 0x4, R8 ;  /* 0x000000041d0c9825 */ /* 0x000fc600078e0208 */
[----:B------:R-:W-:-:S13]  /*0ec0*/  ISETP.GE.AND P2, PT, R23, R0, PT ;  /* 0x000000001700720c */ /* 0x000fda0003f46270 */
[----:B------:R-:W-:-:S04]  /*0ed0*/  @!P2 IMAD.WIDE R20, R23, 0x4, R4 ;  /* 0x000000041714a825 */ /* 0x000fc800078e0204 */
[----:B--2---:R-:W-:Y:S01]  /*0ee0*/  @!P1 FFMA R11, R24, R16, R19 ;  /* 0x00000010180b9223 */ /* 0x004fe20000000013 */
[C---:B------:R-:W-:Y:S01]  /*0ef0*/  @!P2 IMAD.WIDE R16, R23.reuse, 0x4, R2 ;  /* 0x000000041710a825 */ /* 0x040fe200078e0202 */
[----:B------:R-:W0:Y:S03]  /*0f00*/  @!P2 LDC R19, c[0x0][0x38c] ;  /* 0x0000e300ff13ab82 */ /* 0x000e260000000800 */
[----:B------:R2:W-:Y:S04]  /*0f10*/  @!P1 STG.E desc[UR14][R12.64], R11 ;  /* 0x0000000b0c009986 */ /* 0x0005e8000c10190e */
[----:B------:R-:W0:Y:S04]  /*0f20*/  @!P2 LDG.E R16, desc[UR14][R16.64] ;  /* 0x0000000e1010a981 */ /* 0x000e28000c1e1900 */
[----:B------:R-:W0:Y:S01]  /*0f30*/  @!P2 LDG.E R21, desc[UR14][R20.64] ;  /* 0x0000000e1415a981 */ /* 0x000e22000c1e1900 */
[----:B-1----:R-:W-:-:S04]  /*0f40*/  @!P2 IMAD.WIDE R14, R23, 0x4, R8 ;  /* 0x00000004170ea825 */ /* 0x002fc800078e0208 */
[----:B------:R-:W-:Y:S02]  /*0f50*/  VIADD R6, R6, 0x4 ;  /* 0x0000000406067836 */ /* 0x000fe40000000000 */
[----:B0-----:R-:W-:-:S05]  /*0f60*/  @!P2 FFMA R19, R16, R19, R21 ;  /* 0x000000131013a223 */ /* 0x001fca0000000015 */
[----:B------:R2:W-:Y:S02]  /*0f70*/  @!P2 STG.E desc[UR14][R14.64], R19 ;  /* 0x000000130e00a986 */ /* 0x0005e4000c10190e */
.L_x_10:
[----:B------:R-:W-:Y:S05]  /*0f80*/  @!P0 EXIT ;  /* 0x000000000000894d */ /* 0x000fea0003800000 */
[----:B------:R-:W-:Y:S02]  /*0f90*/  ISETP.NE.AND P0, PT, R22, 0x1, PT ;  /* 0x000000011600780c */ /* 0x000fe40003f05270 */
[----:B------:R-:W-:-:S04]  /*0fa0*/  LOP3.LUT R10, R10, 0x1, RZ, 0xc0, !PT ;  /* 0x000000010a0a7812 */ /* 0x000fc800078ec0ff */
[----:B------:R-:W-:-:S07]  /*0fb0*/  ISETP.NE.U32.AND P2, PT, R10, 0x1, PT ;  /* 0x000000010a00780c */ /* 0x000fce0003f45070 */
[----:B------:R-:W-:Y:S06]  /*0fc0*/  @!P0 BRA `(.L_x_11) ;  /* 0x0000000000548947 */ /* 0x000fec0003800000 */
[----:B--2---:R-:W-:-:S04]  /*0fd0*/  LEA R15, R6, R7, 0x7 ;  /* 0x00000007060f7211 */ /* 0x004fc800078e38ff */
[----:B------:R-:W-:-:S13]  /*0fe0*/  ISETP.GE.AND P0, PT, R15, R0, PT ;  /* 0x000000000f00720c */ /* 0x000fda0003f06270 */
[C---:B------:R-:W-:Y:S01]  /*0ff0*/  @!P0 IMAD.WIDE R10, R15.reuse, 0x4, R2 ;  /* 0x000000040f0a8825 */ /* 0x040fe200078e0202 */
[----:B------:R-:W0:Y:S03]  /*1000*/  @!P0 LDC R21, c[0x0][0x38c] ;  /* 0x0000e300ff158b82 */ /* 0x000e260000000800 */
[C---:B------:R-:W-:Y:S02]  /*1010*/  @!P0 IMAD.WIDE R12, R15.reuse, 0x4, R4 ;  /* 0x000000040f0c8825 */ /* 0x040fe400078e0204 */
[----:B------:R-:W0:Y:S04]  /*1020*/  @!P0 LDG.E R10, desc[UR14][R10.64] ;  /* 0x0000000e0a0a8981 */ /* 0x000e28000c1e1900 */
[----:B------:R-:W0:Y:S01]  /*1030*/  @!P0 LDG.E R13, desc[UR14][R12.64] ;  /* 0x0000000e0c0d8981 */ /* 0x000e22000c1e1900 */
[----:B------:R-:W-:-:S02]  /*1040*/  VIADD R23, R15, 0x80 ;  /* 0x000000800f177836 */ /* 0x000fc40000000000 */
[----:B------:R-:W-:-:S03]  /*1050*/  @!P0 IMAD.WIDE R14, R15, 0x4, R8 ;  /* 0x000000040f0e8825 */ /* 0x000fc600078e0208 */
[----:B------:R-:W-:-:S13]  /*1060*/  ISETP.GE.AND P1, PT, R23, R0, PT ;  /* 0x000000001700720c */ /* 0x000fda0003f26270 */
[----:B------:R-:W-:-:S04]  /*1070*/  @!P1 IMAD.WIDE R16, R23, 0x4, R2 ;  /* 0x0000000417109825 */ /* 0x000fc800078e0202 */
[----:B------:R-:W-:-:S04]  /*1080*/  @!P1 IMAD.WIDE R18, R23, 0x4, R4 ;  /* 0x0000000417129825 */ /* 0x000fc800078e0204 */
[----:B0-----:R-:W-:Y:S02]  /*1090*/  @!P0 FFMA R21, R10, R21, R13 ;  /* 0x000000150a158223 */ /* 0x001fe4000000000d */
[----:B------:R-:W0:Y:S03]  /*10a0*/  @!P1 LDC R13, c[0x0][0x38c] ;  /* 0x0000e300ff0d9b82 */ /* 0x000e260000000800 */
[----:B------:R1:W-:Y:S04]  /*10b0*/  @!P0 STG.E desc[UR14][R14.64], R21 ;  /* 0x000000150e008986 */ /* 0x0003e8000c10190e */
[----:B------:R-:W0:Y:S04]  /*10c0*/  @!P1 LDG.E R16, desc[UR14][R16.64] ;  /* 0x0000000e10109981 */ /* 0x000e28000c1e1900 */
[----:B------:R-:W0:Y:S01]  /*10d0*/  @!P1 LDG.E R19, desc[UR14][R18.64] ;  /* 0x0000000e12139981 */ /* 0x000e22000c1e1900 */
[----:B------:R-:W-:Y:S01]  /*10e0*/  @!P1 IMAD.WIDE R10, R23, 0x4, R8 ;  /* 0x00000004170a9825 */ /* 0x000fe200078e0208 */
[----:B------:R-:W-:-:S03]  /*10f0*/  IADD3 R6, PT, PT, R6, 0x2, RZ ;  /* 0x0000000206067810 */ /* 0x000fc60007ffe0ff */
[----:B0-----:R-:W-:-:S05]  /*1100*/  @!P1 FFMA R13, R16, R13, R19 ;  /* 0x0000000d100d9223 */ /* 0x001fca0000000013 */
[----:B------:R1:W-:Y:S02]  /*1110*/  @!P1 STG.E desc[UR14][R10.64], R13 ;  /* 0x0000000d0a009986 */ /* 0x0003e4000c10190e */
.L_x_11:
[----:B------:R-:W-:Y:S05]  /*1120*/  @P2 EXIT ;  /* 0x000000000000294d */ /* 0x000fea0003800000 */
[----:B------:R-:W-:-:S05]  /*1130*/  IMAD R7, R6, 0x80, R7 ;  /* 0x0000008006077824 */ /* 0x000fca00078e0207 */
[----:B------:R-:W-:-:S13]  /*1140*/  ISETP.GE.AND P0, PT, R7, R0, PT ;  /* 0x000000000700720c */ /* 0x000fda0003f06270 */
[----:B------:R-:W-:Y:S05]  /*1150*/  @P0 EXIT ;  /* 0x000000000000094d */ /* 0x000fea0003800000 */
[C---:B------:R-:W-:Y:S01]  /*1160*/  IMAD.WIDE R2, R7.reuse, 0x4, R2 ;  /* 0x0000000407027825 */ /* 0x040fe200078e0202 */
[----:B------:R-:W0:Y:S03]  /*1170*/  LDCU UR4, c[0x0][0x38c] ;  /* 0x00007180ff0477ac */ /* 0x000e260008000800 */
[C---:B------:R-:W-:Y:S02]  /*1180*/  IMAD.WIDE R4, R7.reuse, 0x4, R4 ;  /* 0x0000000407047825 */ /* 0x040fe400078e0204 */
[----:B------:R-:W0:Y:S04]  /*1190*/  LDG.E R2, desc[UR14][R2.64] ;  /* 0x0000000e02027981 */ /* 0x000e28000c1e1900 */
[----:B------:R-:W0:Y:S01]  /*11a0*/  LDG.E R5, desc[UR14][R4.64] ;  /* 0x0000000e04057981 */ /* 0x000e22000c1e1900 */
[----:B------:R-:W-:-:S04]  /*11b0*/  IMAD.WIDE R8, R7, 0x4, R8 ;  /* 0x0000000407087825 */ /* 0x000fc800078e0208 */
[----:B0-----:R-:W-:-:S05]  /*11c0*/  FFMA R7, R2, UR4, R5 ;  /* 0x0000000402077c23 */ /* 0x001fca0008000005 */
[----:B------:R-:W-:Y:S01]  /*11d0*/  STG.E desc[UR14][R8.64], R7 ;  /* 0x0000000708007986 */ /* 0x000fe2000c10190e */
[----:B------:R-:W-:Y:S05]  /*11e0*/  EXIT ;  /* 0x000000000000794d */ /* 0x000fea0003800000 */
.L_x_5:
[----:B------:R-:W-:-:S13]  /*11f0*/  ISETP.GE.AND P0, PT, R10, 0x1, PT ;  /* 0x000000010a00780c */ /* 0x000fda0003f06270 */
[----:B------:R-:W-:Y:S05]  /*1200*/  @!P0 EXIT ;  /* 0x000000000000894d */ /* 0x000fea0003800000 */
[----:B------:R-:W-:Y:S01]  /*1210*/  ISETP.GE.U32.AND P0, PT, R10, 0x8, PT ;  /* 0x000000080a00780c */ /* 0x000fe20003f06070 */
[----:B------:R-:W-:-:S12]  /*1220*/  HFMA2 R0, -RZ, RZ, 0, 0 ;  /* 0x00000000ff007431 */ /* 0x000fd800000001ff */
[----:B------:R-:W-:Y:S05]  /*1230*/  @!P0 BRA `(.L_x_12) ;  /* 0x0000000400248947 */ /* 0x000fea0003800000 */
[----:B------:R-:W0:Y:S01]  /*1240*/  LDC.64 R12, c[0x0][0x398] ;  /* 0x0000e600ff0c7b82 */ /* 0x000e220000000a00 */
[----:B------:R-:W-:Y:S01]  /*1250*/  UIADD3 UR4, UP2, UPT, UR13, 0x600, URZ ;  /* 0x000006000d047890 */ /* 0x000fe2000ff5e0ff */
[----:B------:R-:W-:Y:S01]  /*1260*/  LOP3.LUT R0, R10, 0x7ffffff8, RZ, 0xc0, !PT ;  /* 0x7ffffff80a007812 */ /* 0x000fe200078ec0ff */
[----:B------:R-:W1:Y:S03]  /*1270*/  LDCU UR17, c[0x0][0x38c] ;  /* 0x00007180ff1177ac */ /* 0x000e660008000800 */
[----:B------:R-:W-:Y:S01]  /*1280*/  IADD3 R0, PT, PT, -R0, RZ, RZ ;  /* 0x000000ff00007210 */ /* 0x000fe20007ffe1ff */
[----:B------:R-:W-:Y:S01]  /*1290*/  UIADD3 UR10, UP1, UPT, UR4, UR10, URZ ;  /* 0x0000000a040a7290 */ /* 0x000fe2000ff3e0ff */
[----:B------:R-:W2:Y:S01]  /*12a0*/  LDC.64 R8, c[0x0][0x390] ;  /* 0x0000e400ff087b82 */ /* 0x000ea20000000a00 */
[----:B------:R-:W-:Y:S02]  /*12b0*/  UIADD3 UR8, UP0, UPT, UR4, UR8, URZ ;  /* 0x0000000804087290 */ /* 0x000fe4000ff1e0ff */
[----:B------:R-:W-:-:S02]  /*12c0*/  UIADD3.X UR5, UPT, UPT, URZ, UR16, URZ, UP2, !UPT ;  /* 0x00000010ff057290 */ /* 0x000fc400097fe4ff */
[----:B------:R-:W-:Y:S02]  /*12d0*/  UIADD3 UR4, UP2, UPT, UR4, UR6, URZ ;  /* 0x0000000604047290 */ /* 0x000fe4000ff5e0ff */
[----:B------:R-:W-:Y:S01]  /*12e0*/  UIADD3.X UR11, UPT, UPT, UR5, UR11, URZ, UP1, !UPT ;  /* 0x0000000b050b7290 */ /* 0x000fe20008ffe4ff */
[----:B------:R-:W3:Y:S01]  /*12f0*/  LDC.64 R14, c[0x0][0x3a8] ;  /* 0x0000ea00ff0e7b82 */ /* 0x000ee20000000a00 */
[----:B------:R-:W-:Y:S02]  /*1300*/  UIADD3.X UR9, UPT, UPT, UR5, UR9, URZ, UP0, !UPT ;  /* 0x0000000905097290 */ /* 0x000fe400087fe4ff */
[----:B------:R-:W-:Y:S01]  /*1310*/  UIADD3.X UR5, UPT, UPT, UR5, UR7, URZ, UP2, !UPT ;  /* 0x0000000705057290 */ /* 0x000fe200097fe4ff */
[----:B0-----:R-:W-:-:S04]  /*1320*/  IMAD.WIDE.U32 R10, R7, 0x4, R12 ;  /* 0x00000004070a7825 */ /* 0x001fc800078e000c */
[----:B--2---:R-:W-:-:S04]  /*1330*/  IMAD.WIDE.U32 R8, R7, 0x4, R8 ;  /* 0x0000000407087825 */ /* 0x004fc800078e0008 */
[----:B---3--:R-:W-:-:S04]  /*1340*/  IMAD.WIDE.U32 R12, R7, 0x4, R14 ;  /* 0x00000004070c7825 */ /* 0x008fc800078e000e */
[----:B-1----:R-:W-:-:S07]  /*1350*/  VIADD R7, R7, 0x80 ;  /* 0x0000008007077836 */ /* 0x002fce0000000000 */
.L_x_13:
[----:B------:R-:W-:Y:S02]  /*1360*/  IADD3 R22, P1, PT, R12, UR13, RZ ;  /* 0x0000000d0c167c10 */ /* 0x000fe4000ff3e0ff */
[----:B---3--:R-:W-:Y:S02]  /*1370*/  IADD3 R20, P0, PT, R10, UR13, RZ ;  /* 0x0000000d0a147c10 */ /* 0x008fe4000ff1e0ff */
[----:B------:R-:W-:Y:S02]  /*1380*/  IADD3.X R23, PT, PT, R13, UR16, RZ, P1, !PT ;  /* 0x000000100d177c10 */ /* 0x000fe40008ffe4ff */
[----:B------:R-:W-:-:S04]  /*1390*/  IADD3.X R21, PT, PT, R11, UR16, RZ, P0, !PT ;  /* 0x000000100b157c10 */ /* 0x000fc800087fe4ff */
[----:B------:R-:W2:Y:S04]  /*13a0*/  LDG.E R23, desc[UR14][R22.64] ;  /* 0x0000000e16177981 */ /* 0x000ea8000c1e1900 */
[----:B------:R-:W2:Y:S01]  /*13b0*/  LDG.E R20, desc[UR14][R20.64] ;  /* 0x0000000e14147981 */ /* 0x000ea2000c1e1900 */
[----:B------:R-:W-:Y:S01]  /*13c0*/  IADD3 R14, P0, PT, R8, UR13, RZ ;  /* 0x0000000d080e7c10 */ /* 0x000fe2000ff1e0ff */
[----:B------:R-:W-:Y:S01]  /*13d0*/  IMAD.U32 R17, RZ, RZ, UR11 ;  /* 0x0000000bff117e24 */ /* 0x000fe2000f8e00ff */
[----:B------:R-:W-:Y:S02]  /*13e0*/  MOV R16, UR10 ;  /* 0x0000000a00107c02 */ /* 0x000fe40008000f00 */
[----:B------:R-:W-:Y:S02]  /*13f0*/  MOV R18, UR4 ;  /* 0x0000000400127c02 */ /* 0x000fe40008000f00 */
[----:B------:R-:W-:Y:S01]  /*1400*/  MOV R19, UR5 ;  /* 0x0000000500137c02 */ /* 0x000fe20008000f00 */
[----:B------:R-:W-:Y:S01]  /*1410*/  IMAD.WIDE R16, R7, 0x4, R16 ;  /* 0x0000000407107825 */ /* 0x000fe200078e0210 */
[----:B------:R-:W-:-:S03]  /*1420*/  IADD3.X R15, PT, PT, R9, UR16, RZ, P0, !PT ;  /* 0x00000010090f7c10 */ /* 0x000fc600087fe4ff */
[----:B------:R-:W-:-:S04]  /*1430*/  IMAD.WIDE R18, R7, 0x4, R18 ;  /* 0x0000000407127825 */ /* 0x000fc800078e0212 */
[----:B--2---:R-:W-:-:S05]  /*1440*/  FFMA R25, R20, UR17, R23 ;  /* 0x0000001114197c23 */ /* 0x004fca0008000017 */
[----:B------:R0:W-:Y:S04]  /*1450*/  STG.E desc[UR14][R14.64], R25 ;  /* 0x000000190e007986 */ /* 0x0001e8000c10190e */
[----:B------:R-:W2:Y:S04]  /*1460*/  LDG.E R6, desc[UR14][R16.64+-0x600] ;  /* 0xfffa000e10067981 */ /* 0x000ea8000c1e1900 */
[----:B------:R-:W2:Y:S01]  /*1470*/  LDG.E R23, desc[UR14][R18.64+-0x600] ;  /* 0xfffa000e12177981 */ /* 0x000ea2000c1e1900 */
[----:B------:R-:W-:Y:S01]  /*1480*/  MOV R21, UR9 ;  /* 0x0000000900157c02 */ /* 0x000fe20008000f00 */
[----:B------:R-:W-:-:S04]  /*1490*/  IMAD.U32 R20, RZ, RZ, UR8 ;  /* 0x00000008ff147e24 */ /* 0x000fc8000f8e00ff */
[----:B------:R-:W-:-:S04]  /*14a0*/  IMAD.WIDE R20, R7, 0x4, R20 ;  /* 0x0000000407147825 */ /* 0x000fc800078e0214 */
[----:B--2---:R-:W-:-:S05]  /*14b0*/  FFMA R23, R6, UR17, R23 ;  /* 0x0000001106177c23 */ /* 0x004fca0008000017 */
[----:B------:R1:W-:Y:S04]  /*14c0*/  STG.E desc[UR14][R20.64+-0x600], R23 ;  /* 0xfffa001714007986 */ /* 0x0003e8000c10190e */
[----:B------:R-:W2:Y:S04]  /*14d0*/  LDG.E R6, desc[UR14][R16.64+-0x400] ;  /* 0xfffc000e10067981 */ /* 0x000ea8000c1e1900 */
[----:B------:R-:W2:Y:S02]  /*14e0*/  LDG.E R27, desc[UR14][R18.64+-0x400] ;  /* 0xfffc000e121b7981 */ /* 0x000ea4000c1e1900 */
[----:B--2---:R-:W-:-:S05]  /*14f0*/  FFMA R27, R6, UR17, R27 ;  /* 0x00000011061b7c23 */ /* 0x004fca000800001b */
[----:B------:R2:W-:Y:S04]  /*1500*/  STG.E desc[UR14][R20.64+-0x400], R27 ;  /* 0xfffc001b14007986 */ /* 0x0005e8000c10190e */
[----:B------:R-:W3:Y:S04]  /*1510*/  LDG.E R6, desc[UR14][R16.64+-0x200] ;  /* 0xfffe000e10067981 */ /* 0x000ee8000c1e1900 */
[----:B0-----:R-:W3:Y:S02]  /*1520*/  LDG.E R15, desc[UR14][R18.64+-0x200] ;  /* 0xfffe000e120f7981 */ /* 0x001ee4000c1e1900 */
[----:B---3--:R-:W-:-:S05]  /*1530*/  FFMA R15, R6, UR17, R15 ;  /* 0x00000011060f7c23 */ /* 0x008fca000800000f */
[----:B------:R0:W-:Y:S04]  /*1540*/  STG.E desc[UR14][R20.64+-0x200], R15 ;  /* 0xfffe000f14007986 */ /* 0x0001e8000c10190e */
[----:B------:R-:W3:Y:S04]  /*1550*/  LDG.E R6, desc[UR14][R16.64] ;  /* 0x0000000e10067981 */ /* 0x000ee8000c1e1900 */
[----:B------:R-:W3:Y:S02]  /*1560*/  LDG.E R25, desc[UR14][R18.64] ;  /* 0x0000000e12197981 */ /* 0x000ee4000c1e1900 */
[----:B---3--:R-:W-:-:S05]  /*1570*/  FFMA R25, R6, UR17, R25 ;  /* 0x0000001106197c23 */ /* 0x008fca0008000019 */
[----:B------:R3:W-:Y:S04]  /*1580*/  STG.E desc[UR14][R20.64], R25 ;  /* 0x0000001914007986 */ /* 0x0007e8000c10190e */
[----:B------:R-:W4:Y:S04]  /*1590*/  LDG.E R6, desc[UR14][R16.64+0x200] ;  /* 0x0002000e10067981 */ /* 0x000f28000c1e1900 */
[----:B-1----:R-:W4:Y:S02]  /*15a0*/  LDG.E R23, desc[UR14][R18.64+0x200] ;  /* 0x0002000e12177981 */ /* 0x002f24000c1e1900 */
[----:B----4-:R-:W-:-:S05]  /*15b0*/  FFMA R23, R6, UR17, R23 ;  /* 0x0000001106177c23 */ /* 0x010fca0008000017 */
[----:B------:R3:W-:Y:S04]  /*15c0*/  STG.E desc[UR14][R20.64+0x200], R23 ;  /* 0x0002001714007986 */ /* 0x0007e8000c10190e */
[----:B------:R-:W4:Y:S04]  /*15d0*/  LDG.E R6, desc[UR14][R16.64+0x400] ;  /* 0x0004000e10067981 */ /* 0x000f28000c1e1900 */
[----:B--2---:R-:W4:Y:S02]  /*15e0*/  LDG.E R27, desc[UR14][R18.64+0x400] ;  /* 0x0004000e121b7981 */ /* 0x004f24000c1e1900 */
[----:B----4-:R-:W-:-:S05]  /*15f0*/  FFMA R27, R6, UR17, R27 ;  /* 0x00000011061b7c23 */ /* 0x010fca000800001b */
[----:B------:R3:W-:Y:S04]  /*1600*/  STG.E desc[UR14][R20.64+0x400], R27 ;  /* 0x0004001b14007986 */ /* 0x0007e8000c10190e */
[----:B------:R-:W2:Y:S04]  /*1610*/  LDG.E R6, desc[UR14][R16.64+0x600] ;  /* 0x0006000e10067981 */ /* 0x000ea8000c1e1900 */
[----:B0-----:R-:W2:Y:S01]  /*1620*/  LDG.E R15, desc[UR14][R18.64+0x600] ;  /* 0x0006000e120f7981 */ /* 0x001ea2000c1e1900 */
[----:B------:R-:W-:-:S04]  /*1630*/  IADD3 R0, PT, PT, R0, 0x8, RZ ;  /* 0x0000000800007810 */ /* 0x000fc80007ffe0ff */
[----:B------:R-:W-:Y:S01]  /*1640*/  ISETP.NE.AND P0, PT, R0, RZ, PT ;  /* 0x000000ff0000720c */ /* 0x000fe20003f05270 */
[----:B------:R-:W-:Y:S01]  /*1650*/  UIADD3 UR13, UP0, UPT, UR13, 0x1000, URZ ;  /* 0x000010000d0d7890 */ /* 0x000fe2000ff1e0ff */
[----:B------:R-:W-:-:S03]  /*1660*/  VIADD R7, R7, 0x400 ;  /* 0x0000040007077836 */ /* 0x000fc60000000000 */
[----:B------:R-:W-:Y:S01]  /*1670*/  UIADD3.X UR16, UPT, UPT, URZ, UR16, URZ, UP0, !UPT ;  /* 0x00000010ff107290 */ /* 0x000fe200087fe4ff */
[----:B--2---:R-:W-:-:S05]  /*1680*/  FFMA R15, R6, UR17, R15 ;  /* 0x00000011060f7c23 */ /* 0x004fca000800000f */
[----:B------:R3:W-:Y:S02]  /*1690*/  STG.E desc[UR14][R20.64+0x600], R15 ;  /* 0x0006000f14007986 */ /* 0x0007e4000c10190e */
[----:B------:R-:W-:Y:S05]  /*16a0*/  @P0 BRA `(.L_x_13) ;  /* 0xfffffffc002c0947 */ /* 0x000fea000383ffff */
[----:B------:R-:W0:Y:S02]  /*16b0*/  LDC R0, c[0x0][0x388] ;  /* 0x0000e200ff007b82 */ /* 0x000e240000000800 */
[----:B0-----:R-:W-:-:S07]  /*16c0*/  LOP3.LUT R0, R0, 0x7ffffff8, RZ, 0xc0, !PT ;  /* 0x7ffffff800007812 */ /* 0x001fce00078ec0ff */
.L_x_12:
[----:B------:R-:W0:Y:S02]  /*16d0*/  LDC R14, c[0x0][0x388] ;  /* 0x0000e200ff0e7b82 */ /* 0x000e240000000800 */
[----:B0-----:R-:W-:-:S04]  /*16e0*/  LOP3.LUT R10, R14, 0x7, RZ, 0xc0, !PT ;  /* 0x000000070e0a7812 */ /* 0x001fc800078ec0ff */
[----:B------:R-:W-:-:S13]  /*16f0*/  ISETP.NE.AND P0, PT, R10, RZ, PT ;  /* 0x000000ff0a00720c */ /* 0x000fda0003f05270 */
[----:B------:R-:W-:Y:S05]  /*1700*/  @!P0 EXIT ;  /* 0x000000000000894d */ /* 0x000fea0003800000 */
[----:B------:R-:W0:Y:S01]  /*1710*/  LDCU.64 UR4, c[0x0][0x390] ;  /* 0x00007200ff0477ac */ /* 0x000e220008000a00 */
[----:B------:R-:W-:Y:S01]  /*1720*/  SHF.L.U32 R8, R14, 0x7, RZ ;  /* 0x000000070e087819 */ /* 0x000fe200000006ff */
[----:B---3--:R-:W1:Y:S01]  /*1730*/  S2R R15, SR_TID.X ;  /* 0x00000000000f7919 */ /* 0x008e620000002100 */
[----:B------:R-:W-:Y:S02]  /*1740*/  ISETP.GE.U32.AND P0, PT, R10, 0x4, PT ;  /* 0x000000040a00780c */ /* 0x000fe40003f06070 */
[----:B------:R-:W-:Y:S01]  /*1750*/  SHF.R.S32.HI R6, RZ, 0x1f, R8 ;  /* 0x0000001fff067819 */ /* 0x000fe20000011408 */
[----:B------:R-:W-:Y:S01]  /*1760*/  IMAD.WIDE.U32 R8, R8, UR12, RZ ;  /* 0x0000000c08087c25 */ /* 0x000fe2000f8e00ff */
[----:B------:R-:W-:-:S03]  /*1770*/  LOP3.LUT R18, R14, 0x3, RZ, 0xc0, !PT ;  /* 0x000000030e127812 */ /* 0x000fc600078ec0ff */
[----:B------:R-:W-:Y:S01]  /*1780*/  IMAD R7, R6, UR12, RZ ;  /* 0x0000000c06077c24 */ /* 0x000fe2000f8e02ff */
[----:B------:R-:W-:Y:S02]  /*1790*/  SHF.L.U32 R6, R8, 0x2, RZ ;  /* 0x0000000208067819 */ /* 0x000fe400000006ff */
[----:B------:R-:W-:Y:S01]  /*17a0*/  ISETP.NE.AND P1, PT, R18, RZ, PT ;  /* 0x000000ff1200720c */ /* 0x000fe20003f25270 */
[----:B------:R-:W-:Y:S01]  /*17b0*/  IMAD.IADD R7, R9, 0x1, R7 ;  /* 0x0000000109077824 */ /* 0x000fe200078e0207 */
[----:B0-----:R-:W-:-:S04]  /*17c0*/  IADD3 R6, P2, PT, R6, UR4, RZ ;  /* 0x0000000406067c10 */ /* 0x001fc8000ff5e0ff */
[----:B------:R-:W-:-:S04]  /*17d0*/  SHF.L.U64.HI R7, R8, 0x2, R7 ;  /* 0x0000000208077819 */ /* 0x000fc80000010207 */
[----:B------:R-:W-:Y:S01]  /*17e0*/  IADD3.X R7, PT, PT, R7, UR5, RZ, P2, !PT ;  /* 0x0000000507077c10 */ /* 0x000fe200097fe4ff */
[----:B------:R-:W-:Y:S06]  /*17f0*/  @!P0 BRA `(.L_x_14) ;  /* 0x0000000000588947 */ /* 0x000fec0003800000 */
[----:B-1----:R-:W-:Y:S01]  /*1800*/  LEA R13, R0, R15, 0x7 ;  /* 0x0000000f000d7211 */ /* 0x002fe200078e38ff */
[----:B------:R-:W0:Y:S04]  /*1810*/  LDCU UR4, c[0x0][0x38c] ;  /* 0x00007180ff0477ac */ /* 0x000e280008000800 */
[----:B------:R-:W-:-:S04]  /*1820*/  IMAD.WIDE R10, R13, 0x4, R2 ;  /* 0x000000040d0a7825 */ /* 0x000fc800078e0202 */
[C---:B------:R-:W-:Y:S01]  /*1830*/  IMAD.WIDE R8, R13.reuse, 0x4, R4 ;  /* 0x000000040d087825 */ /* 0x040fe200078e0204 */
[----:B------:R-:W0:Y:S04]  /*1840*/  LDG.E R16, desc[UR14][R10.64] ;  /* 0x0000000e0a107981 */ /* 0x000e28000c1e1900 */
[----:B------:R-:W0:Y:S01]  /*1850*/  LDG.E R17, desc[UR14][R8.64] ;  /* 0x0000000e08117981 */ /* 0x000e22000c1e1900 */
[----:B------:R-:W-:-:S04]  /*1860*/  IMAD.WIDE R12, R13, 0x4, R6 ;  /* 0x000000040d0c7825 */ /* 0x000fc800078e0206 */
[----:B0-----:R-:W-:-:S05]  /*1870*/  FFMA R17, R16, UR4, R17 ;  /* 0x0000000410117c23 */ /* 0x001fca0008000011 */
[----:B------:R0:W-:Y:S04]  /*1880*/  STG.E desc[UR14][R12.64], R17 ;  /* 0x000000110c007986 */ /* 0x0001e8000c10190e */
[----:B------:R-:W2:Y:S04]  /*1890*/  LDG.E R16, desc[UR14][R10.64+0x200] ;  /* 0x0002000e0a107981 */ /* 0x000ea8000c1e1900 */
[----:B------:R-:W2:Y:S02]  /*18a0*/  LDG.E R19, desc[UR14][R8.64+0x200] ;  /* 0x0002000e08137981 */ /* 0x000ea4000c1e1900 */
[----:B--2---:R-:W-:-:S05]  /*18b0*/  FFMA R19, R16, UR4, R19 ;  /* 0x0000000410137c23 */ /* 0x004fca0008000013 */
[----:B------:R0:W-:Y:S04]  /*18c0*/  STG.E desc[UR14][R12.64+0x200], R19 ;  /* 0x000200130c007986 */ /* 0x0001e8000c10190e */
[----:B------:R-:W2:Y:S04]  /*18d0*/  LDG.E R16, desc[UR14][R10.64+0x400] ;  /* 0x0004000e0a107981 */ /* 0x000ea8000c1e1900 */
[----:B------:R-:W2:Y:S02]  /*18e0*/  LDG.E R21, desc[UR14][R8.64+0x400] ;  /* 0x0004000e08157981 */ /* 0x000ea4000c1e1900 */
[----:B--2---:R-:W-:-:S05]  /*18f0*/  FFMA R21, R16, UR4, R21 ;  /* 0x0000000410157c23 */ /* 0x004fca0008000015 */
[----:B------:R0:W-:Y:S04]  /*1900*/  STG.E desc[UR14][R12.64+0x400], R21 ;  /* 0x000400150c007986 */ /* 0x0001e8000c10190e */
[----:B------:R-:W2:Y:S04]  /*1910*/  LDG.E R16, desc[UR14][R10.64+0x600] ;  /* 0x0006000e0a107981 */ /* 0x000ea8000c1e1900 */
[----:B------:R-:W2:Y:S01]  /*1920*/  LDG.E R23, desc[UR14][R8.64+0x600] ;  /* 0x0006000e08177981 */ /* 0x000ea2000c1e1900 */
[----:B------:R-:W-:Y:S01]  /*1930*/  IADD3 R0, PT, PT, R0, 0x4, RZ ;  /* 0x0000000400007810 */ /* 0x000fe20007ffe0ff */
[----:B--2---:R-:W-:-:S05]  /*1940*/  FFMA R23, R16, UR4, R23 ;  /* 0x0000000410177c23 */ /* 0x004fca0008000017 */
[----:B------:R0:W-:Y:S02]  /*1950*/  STG.E desc[UR14][R12.64+0x600], R23 ;  /* 0x000600170c007986 */ /* 0x0001e4000c10190e */
.L_x_14:
[----:B------:R-:W-:Y:S05]  /*1960*/  @!P1 EXIT ;  /* 0x000000000000994d */ /* 0x000fea0003800000 */
[----:B------:R-:W-:Y:S02]  /*1970*/  ISETP.NE.AND P0, PT, R18, 0x1, PT ;  /* 0x000000011200780c */ /* 0x000fe40003f05270 */
[----:B------:R-:W-:-:S04]  /*1980*/  LOP3.LUT R14, R14, 0x1, RZ, 0xc0, !PT ;  /* 0x000000010e0e7812 */ /* 0x000fc800078ec0ff */
[----:B------:R-:W-:-:S07]  /*1990*/  ISETP.NE.U32.AND P1, PT, R14, 0x1, PT ;  /* 0x000000010e00780c */ /* 0x000fce0003f25070 */
[----:B------:R-:W-:Y:S06]  /*19a0*/  @!P0 BRA `(.L_x_15) ;  /* 0x0000000000388947 */ /* 0x000fec0003800000 */
[----:B01----:R-:W-:Y:S01]  /*19b0*/  IMAD R13, R0, 0x80, R15 ;  /* 0x00000080000d7824 */ /* 0x003fe200078e020f */
[----:B------:R-:W0:Y:S03]  /*19c0*/  LDCU UR4, c[0x0][0x38c] ;  /* 0x00007180ff0477ac */ /* 0x000e260008000800 */
[----:B------:R-:W-:-:S04]  /*19d0*/  IMAD.WIDE R8, R13, 0x4, R2 ;  /* 0x000000040d087825 */ /* 0x000fc800078e0202 */
[C---:B------:R-:W-:Y:S01]  /*19e0*/  IMAD.WIDE R10, R13.reuse, 0x4, R4 ;  /* 0x000000040d0a7825 */ /* 0x040fe200078e0204 */
[----:B------:R-:W0:Y:S04]  /*19f0*/  LDG.E R14, desc[UR14][R8.64] ;  /* 0x0000000e080e7981 */ /* 0x000e28000c1e1900 */
[----:B------:R-:W0:Y:S01]  /*1a00*/  LDG.E R17, desc[UR14][R10.64] ;  /* 0x0000000e0a117981 */ /* 0x000e22000c1e1900 */
[----:B------:R-:W-:-:S04]  /*1a10*/  IMAD.WIDE R12, R13, 0x4, R6 ;  /* 0x000000040d0c7825 */ /* 0x000fc800078e0206 */
[----:B0-----:R-:W-:-:S05]  /*1a20*/  FFMA R17, R14, UR4, R17 ;  /* 0x000000040e117c23 */ /* 0x001fca0008000011 */
[----:B------:R2:W-:Y:S04]  /*1a30*/  STG.E desc[UR14][R12.64], R17 ;  /* 0x000000110c007986 */ /* 0x0005e8000c10190e */
[----:B------:R-:W3:Y:S04]  /*1a40*/  LDG.E R14, desc[UR14][R8.64+0x200] ;  /* 0x0002000e080e7981 */ /* 0x000ee8000c1e1900 */
[----:B------:R-:W3:Y:S01]  /*1a50*/  LDG.E R19, desc[UR14][R10.64+0x200] ;  /* 0x0002000e0a137981 */ /* 0x000ee2000c1e1900 */
[----:B------:R-:W-:Y:S01]  /*1a60*/  IADD3 R0, PT, PT, R0, 0x2, RZ ;  /* 0x0000000200007810 */ /* 0x000fe20007ffe0ff */
[----:B---3--:R-:W-:-:S05]  /*1a70*/  FFMA R19, R14, UR4, R19 ;  /* 0x000000040e137c23 */ /* 0x008fca0008000013 */
[----:B------:R2:W-:Y:S02]  /*1a80*/  STG.E desc[UR14][R12.64+0x200], R19 ;  /* 0x000200130c007986 */ /* 0x0005e4000c10190e */
.L_x_15:
[----:B------:R-:W-:Y:S05]  /*1a90*/  @P1 EXIT ;  /* 0x000000000000194d */ /* 0x000fea0003800000 */
[----:B-1----:R-:W-:Y:S01]  /*1aa0*/  LEA R15, R0, R15, 0x7 ;  /* 0x0000000f000f7211 */ /* 0x002fe200078e38ff */
[----:B------:R-:W1:Y:S04]  /*1ab0*/  LDCU UR4, c[0x0][0x38c] ;  /* 0x00007180ff0477ac */ /* 0x000e680008000800 */
[----:B------:R-:W-:-:S04]  /*1ac0*/  IMAD.WIDE R2, R15, 0x4, R2 ;  /* 0x000000040f027825 */ /* 0x000fc800078e0202 */
[C---:B------:R-:W-:Y:S02]  /*1ad0*/  IMAD.WIDE R4, R15.reuse, 0x4, R4 ;  /* 0x000000040f047825 */ /* 0x040fe400078e0204 */
[----:B------:R-:W1:Y:S04]  /*1ae0*/  LDG.E R2, desc[UR14][R2.64] ;  /* 0x0000000e02027981 */ /* 0x000e68000c1e1900 */
[----:B------:R-:W1:Y:S01]  /*1af0*/  LDG.E R5, desc[UR14][R4.64] ;  /* 0x0000000e04057981 */ /* 0x000e62000c1e1900 */
[----:B------:R-:W-:-:S04]  /*1b00*/  IMAD.WIDE R6, R15, 0x4, R6 ;  /* 0x000000040f067825 */ /* 0x000fc800078e0206 */
[----:B-1----:R-:W-:-:S05]  /*1b10*/  FFMA R9, R2, UR4, R5 ;  /* 0x0000000402097c23 */ /* 0x002fca0008000005 */
[----:B------:R-:W-:Y:S01]  /*1b20*/  STG.E desc[UR14][R6.64], R9 ;  /* 0x0000000906007986 */ /* 0x000fe2000c10190e */
[----:B------:R-:W-:Y:S05]  /*1b30*/  EXIT ;  /* 0x000000000000794d */ /* 0x000fea0003800000 */
.L_x_16:
[----:B------:R-:W-:-:S00]  /*1b40*/  BRA `(.L_x_16) ;  /* 0xfffffffc00fc7947 */ /* 0x000fc0000383ffff */
[----:B------:R-:W-:-:S00]  /*1b50*/  NOP ;  /* 0x0000000000007918 */ /* 0x000fc00000000000 */
        /* <DEDUP_REMOVED lines=10> */
.L_x_35:


//--------------------- .text._ZN3cub18CUB_300001_SM_10006detail9transform16transform_kernelINS2_10policy_hubILb1EN4cuda3std3__45tupleIJN6thrust24THRUST_300001_SM_1000_NS6detail15normal_iteratorINSA_10device_ptrIfEEEESF_EEEE10policy1000Ei13saxpy_functorSF_JPfSK_EEEvT0_iT1_T2_DpNS2_10kernel_argIT3_EE --------------------------
	.section	.text._ZN3cub18CUB_300001_SM_10006detail9transform16transform_kernelINS2_10policy_hubILb1EN4cuda3std3__45tupleIJN6thrust24THRUST_300001_SM_1000_NS6detail15normal_iteratorINSA_10device_ptrIfEEEESF_EEEE10policy1000Ei13saxpy_functorSF_JPfSK_EEEvT0_iT1_T2_DpNS2_10kernel_argIT3_EE,"ax",@progbits
	.align	128
        .global         _ZN3cub18CUB_300001_SM_10006detail9transform16transform_kernelINS2_10policy_hubILb1EN4cuda3std3__45tupleIJN6thrust24THRUST_300001_SM_1000_NS6detail15normal_iteratorINSA_10device_ptrIfEEEESF_EEEE10policy1000Ei13saxpy_functorSF_JPfSK_EEEvT0_iT1_T2_DpNS2_10kernel_argIT3_EE
        .type           _ZN3cub18CUB_300001_SM_10006detail9transform16transform_kernelINS2_10policy_hubILb1EN4cuda3std3__45tupleIJN6thrust24THRUST_300001_SM_1000_NS6detail15normal_iteratorINSA_10device_ptrIfEEEESF_EEEE10policy1000Ei13saxpy_functorSF_JPfSK_EEEvT0_iT1_T2_DpNS2_10kernel_argIT3_EE,@function
        .size           _ZN3cub18CUB_300001_SM_10006detail9transform16transform_kernelINS2_10policy_hubILb1EN4cuda3std3__45tupleIJN6thrust24THRUST_300001_SM_1000_NS6detail15normal_iteratorINSA_10device_ptrIfEEEESF_EEEE10policy1000Ei13saxpy_functorSF_JPfSK_EEEvT0_iT1_T2_DpNS2_10kernel_argIT3_EE,(.L_x_36 - _ZN3cub18CUB_300001_SM_10006detail9transform16transform_kernelINS2_10policy_hubILb1EN4cuda3std3__45tupleIJN6thrust24THRUST_300001_SM_1000_NS6detail15normal_iteratorINSA_10device_ptrIfEEEESF_EEEE10policy1000Ei13saxpy_functorSF_JPfSK_EEEvT0_iT1_T2_DpNS2_10kernel_argIT3_EE)
        .other          _ZN3cub18CUB_300001_SM_10006detail9transform16transform_kernelINS2_10policy_hubILb1EN4cuda3std3__45tupleIJN6thrust24THRUST_300001_SM_1000_NS6detail15normal_iteratorINSA_10device_ptrIfEEEESF_EEEE10policy1000Ei13saxpy_functorSF_JPfSK_EEEvT0_iT1_T2_DpNS2_10kernel_argIT3_EE,@"STO_CUDA_ENTRY STV_DEFAULT"
_ZN3cub18CUB_300001_SM_10006detail9transform16transform_kernelINS2_10policy_hubILb1EN4cuda3std3__45tupleIJN6thrust24THRUST_300001_SM_1000_NS6detail15normal_iteratorINSA_10device_ptrIfEEEESF_EEEE10policy1000Ei13saxpy_functorSF_JPfSK_EEEvT0_iT1_T2_DpNS2_10kernel_argIT3_EE:
.text._ZN3cub18CUB_300001_SM_10006detail9transform16transform_kernelINS2_10policy_hubILb1EN4cuda3std3__45tupleIJN6thrust24THRUST_300001_SM_1000_NS6detail15normal_iteratorINSA_10device_ptrIfEEEESF_EEEE10policy1000Ei13saxpy_functorSF_JPfSK_EEEvT0_iT1_T2_DpNS2_10kernel_argIT3_EE:
[----:B------:R-:W-:Y:S08]  /*0000*/  LDC R1, c[0x0][0x37c] ;  /* 0x0000df00ff017b82 */ /* 0x000ff00000000800 */
[----:B------:R-:W0:Y:S01]  /*0010*/  S2UR UR18, SR_CTAID.X ;  /* 0x00000000001279c3 */ /* 0x000e220000002500 */
[----:B------:R-:W1:Y:S01]  /*0020*/  LDCU.64 UR12, c[0x0][0x380] ;  /* 0x00007000ff0c77ac */ /* 0x000e620008000a00 */
[----:B------:R-:W2:Y:S01]  /*0030*/  S2R R0, SR_TID.X ;  /* 0x0000000000007919 */ /* 0x000ea20000002100 */
[----:B------:R-:W-:Y:S01]  /*0040*/  BSSY.RECONVERGENT B0, `(.L_x_17) ;  /* 0x0000020000007945 */ /* 0x000fe20003800200 */
[----:B-1----:R-:W-:-:S04]  /*0050*/  USHF.L.U32 UR11, UR13, 0x7, URZ ;  /* 0x000000070d0b7899 */ /* 0x002fc800080006ff */
[----:B0-----:R-:W-:-:S04]  /*0060*/  UIMAD UR8, UR11, UR18, URZ ;  /* 0x000000120b0872a4 */ /* 0x001fc8000f8e02ff */
[----:B------:R-:W-:-:S04]  /*0070*/  UIADD3 UR10, UPT, UPT, -UR8, UR12, URZ ;  /* 0x0000000c080a7290 */ /* 0x000fc8000fffe1ff */
[----:B------:R-:W-:Y:S01]  /*0080*/  UISETP.LT.AND UP0, UPT, UR11, UR10, UPT ;  /* 0x0000000a0b00728c */ /* 0x000fe2000bf01270 */
[----:B--2---:R-:W-:-:S03]  /*0090*/  SHF.L.U32 R4, R0, 0x7, RZ ;  /* 0x0000000700047819 */ /* 0x004fc600000006ff */
[----:B------:R-:W-:-:S04]  /*00a0*/  USEL UR12, UR11, UR10, UP0 ;  /* 0x0000000a0b0c7287 */ /* 0x000fc80008000000 */
[----:B------:R-:W-:-:S06]  /*00b0*/  USHF.L.U32 UR4, UR12, 0x2, URZ ;  /* 0x000000020c047899 */ /* 0x000fcc00080006ff */
[----:B------:R-:W-:-:S13]  /*00c0*/  ISETP.GE.AND P0, PT, R4, UR4, PT ;  /* 0x0000000404007c0c */ /* 0x000fda000bf06270 */
[----:B------:R-:W-:Y:S05]  /*00d0*/  @P0 BRA `(.L_x_18) ;  /* 0x0000000000580947 */ /* 0x000fea0003800000 */
[----:B------:R-:W0:Y:S01]  /*00e0*/  LDC.64 R2, c[0x0][0x398] ;  /* 0x0000e600ff027b82 */ /* 0x000e220000000a00 */
[----:B------:R-:W-:Y:S01]  /*00f0*/  MOV R7, UR8 ;  /* 0x0000000800077c02 */ /* 0x000fe20008000f00 */
[----:B------:R-:W-:Y:S01]  /*0100*/  BSSY.RECONVERGENT B1, `(.L_x_19) ;  /* 0x000000a000017945 */ /* 0x000fe20003800200 */
[----:B------:R-:W-:Y:S02]  /*0110*/  IMAD.MOV.U32 R5, RZ, RZ, R4 ;  /* 0x000000ffff057224 */ /* 0x000fe400078e0004 */
[----:B0-----:R-:W-:-:S04]  /*0120*/  IMAD.WIDE.U32 R2, R0, 0x80, R2 ;  /* 0x0000008000027825 */ /* 0x001fc800078e0002 */
[----:B------:R-:W-:-:S07]  /*0130*/  IMAD.WIDE R2, R7, 0x4, R2 ;  /* 0x0000000407027825 */ /* 0x000fce00078e0202 */
.L_x_20:
[----:B------:R-:W-:Y:S01]  /*0140*/  IADD3 R5, PT, PT, R5, 0x4000, RZ ;  /* 0x0000400005057810 */ /* 0x000fe20007ffe0ff */
[----:B------:R0:W-:Y:S03]  /*0150*/  CCTL.E.PF2 [R2] ;  /* 0x000000000200798f */ /* 0x0001e60000800100 */
[----:B------:R-:W-:Y:S02]  /*0160*/  ISETP.GE.AND P0, PT, R5, UR4, PT ;  /* 0x0000000405007c0c */ /* 0x000fe4000bf06270 */
[----:B0-----:R-:W-:-:S04]  /*0170*/  IADD3 R2, P1, PT, R2, 0x4000, RZ ;  /* 0x0000400002027810 */ /* 0x001fc80007f3e0ff */
[----:B------:R-:W-:-:S07]  /*0180*/  IADD3.X R3, PT, PT, RZ, R3, RZ, P1, !PT ;  /* 0x00000003ff037210 */ /* 0x000fce0000ffe4ff */
[----:B------:R-:W-:Y:S05]  /*0190*/  @!P0 BRA `(.L_x_20) ;  /* 0xfffffffc00e88947 */ /* 0x000fea000383ffff */
[----:B------:R-:W-:Y:S05]  /*01a0*/  BSYNC.RECONVERGENT B1 ;  /* 0x0000000000017941 */ /* 0x000fea0003800200 */
.L_x_19:
[----:B------:R-:W0:Y:S02]  /*01b0*/  LDC.64 R2, c[0x0][0x3a8] ;  /* 0x0000ea00ff027b82 */ /* 0x000e240000000a00 */
[----:B0-----:R-:W-:-:S04]  /*01c0*/  IMAD.WIDE.U32 R2, R0, 0x80, R2 ;  /* 0x0000008000027825 */ /* 0x001fc800078e0002 */
[----:B------:R-:W-:-:S07]  /*01d0*/  IMAD.WIDE R2, R7, 0x4, R2 ;  /* 0x0000000407027825 */ /* 0x000fce00078e0202 */
.L_x_21:
[----:B------:R-:W-:Y:S01]  /*01e0*/  VIADD R4, R4, 0x4000 ;  /* 0x0000400004047836 */ /* 0x000fe20000000000 */
[----:B------:R0:W-:Y:S04]  /*01f0*/  CCTL.E.PF2 [R2] ;  /* 0x000000000200798f */ /* 0x0001e80000800100 */
[----:B------:R-:W-:Y:S02]  /*0200*/  ISETP.GE.AND P0, PT, R4, UR4, PT ;  /* 0x0000000404007c0c */ /* 0x000fe4000bf06270 */
[----:B0-----:R-:W-:-:S04]  /*0210*/  IADD3 R2, P1, PT, R2, 0x4000, RZ ;  /* 0x0000400002027810 */ /* 0x001fc80007f3e0ff */
[----:B------:R-:W-:-:S07]  /*0220*/  IADD3.X R3, PT, PT, RZ, R3, RZ, P1, !PT ;  /* 0x00000003ff037210 */ /* 0x000fce0000ffe4ff */
[----:B------:R-:W-:Y:S05]  /*0230*/  @!P0 BRA `(.L_x_21) ;  /* 0xfffffffc00e88947 */ /* 0x000fea000383ffff */
.L_x_18:
[----:B------:R-:W-:Y:S05]  /*0240*/  BSYNC.RECONVERGENT B0 ;  /* 0x0000000000007941 */ /* 0x000fea0003800200 */
.L_x_17:
[----:B------:R-:W0:Y:S01]  /*0250*/  LDCU.128 UR4, c[0x0][0x390] ;  /* 0x00007200ff0477ac */ /* 0x000e220008000c00 */
[----:B------:R-:W-:Y:S01]  /*0260*/  UIMAD.WIDE UR8, UR8, 0x4, URZ ;  /* 0x00000004080878a5 */ /* 0x000fe2000f8e02ff */
[----:B------:R-:W1:Y:S01]  /*0270*/  LDCU.64 UR20, c[0x0][0x358] ;  /* 0x00006b00ff1477ac */ /* 0x000e620008000a00 */
[----:B------:R-:W2:Y:S02]  /*0280*/  LDCU.64 UR14, c[0x0][0x3a8] ;  /* 0x00007500ff0e77ac */ /* 0x000ea40008000a00 */
[----:B0-----:R-:W-:-:S04]  /*0290*/  UIADD3 UR16, UP0, UPT, UR8, UR4, URZ ;  /* 0x0000000408107290 */ /* 0x001fc8000ff1e0ff */
[----:B------:R-:W-:Y:S02]  /*02a0*/  UIADD3.X UR17, UPT, UPT, UR9, UR5, URZ, UP0, !UPT ;  /* 0x0000000509117290 */ /* 0x000fe400087fe4ff */
[----:B------:R-:W-:-:S09]  /*02b0*/  UISETP.GT.AND UP0, UPT, UR11, UR10, UPT ;  /* 0x0000000a0b00728c */ /* 0x000fd2000bf04270 */
[----:B-12---:R-:W-:Y:S05]  /*02c0*/  BRA.U UP0, `(.L_x_22) ;  /* 0x0000000900687547 */ /* 0x006fea000b800000 */
[----:B------:R-:W-:-:S06]  /*02d0*/  UISETP.GE.AND UP0, UPT, UR13, 0x1, UPT ;  /* 0x000000010d00788c */ /* 0x000fcc000bf06270 */
[----:B------:R-:W-:-:S13]  /*02e0*/  PLOP3.LUT P0, PT, PT, PT, UP0, 0x80, 0x8 ;  /* 0x000000000008781c */ /* 0x000fda0003f0f008 */
[----:B------:R-:W-:Y:S05]  /*02f0*/  @!P0 EXIT ;  /* 0x000000000000894d */ /* 0x000fea0003800000 */
[----:B------:R-:W-:Y:S01]  /*0300*/  UISETP.GE.U32.AND UP0, UPT, UR13, 0x8, UPT ;  /* 0x000000080d00788c */ /* 0x000fe2000bf06070 */
[----:B------:R-:W-:-:S08]  /*0310*/  HFMA2 R10, -RZ, RZ, 0, 0 ;  /* 0x00000000ff0a7431 */ /* 0x000fd000000001ff */
[----:B------:R-:W-:Y:S05]  /*0320*/  BRA.U !UP0, `(.L_x_23) ;  /* 0x00000005082c7547 */ /* 0x000fea000b800000 */
[----:B------:R-:W0:Y:S01]  /*0330*/  LDC.64 R2, c[0x0][0x390] ;  /* 0x0000e400ff027b82 */ /* 0x000e220000000a00 */
[----:B------:R-:W-:Y:S01]  /*0340*/  UMOV UR10, UR8 ;  /* 0x00000008000a7c82 */ /* 0x000fe20008000000 */
[----:B------:R-:W-:Y:S01]  /*0350*/  UMOV UR11, UR9 ;  /* 0x00000009000b7c82 */ /* 0x000fe20008000000 */
[----:B------:R-:W-:Y:S02]  /*0360*/  UIADD3 UR9, UP2, UPT, UR10, 0x600, URZ ;  /* 0x000006000a097890 */ /* 0x000fe4000ff5e0ff */
[----:B------:R-:W-:Y:S02]  /*0370*/  ULOP3.LUT UR8, UR13, 0x7ffffff8, URZ, 0xc0, !UPT ;  /* 0x7ffffff80d087892 */ /* 0x000fe4000f8ec0ff */
[----:B------:R-:W-:Y:S01]  /*0380*/  UIADD3 UR12, UP0, UPT, UR9, UR4, URZ ;  /* 0x00000004090c7290 */ /* 0x000fe2000ff1e0ff */
[----:B------:R-:W1:Y:S01]  /*0390*/  LDC.64 R4, c[0x0][0x398] ;  /* 0x0000e600ff047b82 */ /* 0x000e620000000a00 */
[----:B------:R-:W-:Y:S02]  /*03a0*/  UIADD3.X UR4, UPT, UPT, URZ, UR11, URZ, UP2, !UPT ;  /* 0x0000000bff047290 */ /* 0x000fe400097fe4ff */
[----:B------:R-:W-:-:S02]  /*03b0*/  UIADD3 UR6, UP1, UPT, UR9, UR6, URZ ;  /* 0x0000000609067290 */ /* 0x000fc4000ff3e0ff */
[----:B------:R-:W-:Y:S01]  /*03c0*/  UIADD3 UR14, UP2, UPT, UR9, UR14, URZ ;  /* 0x0000000e090e7290 */ /* 0x000fe2000ff5e0ff */
[----:B------:R-:W2:Y:S02]  /*03d0*/  LDCU UR19, c[0x0][0x388] ;  /* 0x00007100ff1377ac */ /* 0x000ea40008000800 */
[----:B------:R-:W3:Y:S01]  /*03e0*/  LDC.64 R6, c[0x0][0x3a8] ;  /* 0x0000ea00ff067b82 */ /* 0x000ee20000000a00 */
[----:B------:R-:W-:Y:S02]  /*03f0*/  UIADD3.X UR7, UPT, UPT, UR4, UR7, URZ, UP1, !UPT ;  /* 0x0000000704077290 */ /* 0x000fe40008ffe4ff */
[----:B------:R-:W-:Y:S02]  /*0400*/  UIADD3.X UR5, UPT, UPT, UR4, UR5, URZ, UP0, !UPT ;  /* 0x0000000504057290 */ /* 0x000fe400087fe4ff */
[----:B------:R-:W-:Y:S01]  /*0410*/  UIADD3.X UR15, UPT, UPT, UR4, UR15, URZ, UP2, !UPT ;  /* 0x0000000f040f7290 */ /* 0x000fe200097fe4ff */
[----:B0-----:R-:W-:Y:S01]  /*0420*/  IMAD.WIDE.U32 R2, R0, 0x4, R2 ;  /* 0x0000000400027825 */ /* 0x001fe200078e0002 */
[----:B------:R-:W-:-:S03]  /*0430*/  UIADD3 UR8, UPT, UPT, -UR8, URZ, URZ ;  /* 0x000000ff08087290 */ /* 0x000fc6000fffe1ff */
[----:B-1----:R-:W-:-:S04]  /*0440*/  IMAD.WIDE.U32 R4, R0, 0x4, R4 ;  /* 0x0000000400047825 */ /* 0x002fc800078e0004 */
[----:B---3--:R-:W-:-:S04]  /*0450*/  IMAD.WIDE.U32 R6, R0, 0x4, R6 ;  /* 0x0000000400067825 */ /* 0x008fc800078e0006 */
[----:B--2---:R-:W-:-:S07]  /*0460*/  VIADD R0, R0, 0x80 ;  /* 0x0000008000007836 */ /* 0x004fce0000000000 */
.L_x_24:
        /* <DEDUP_REMOVED lines=10> */
[----:B------:R-:W-:-:S02]  /*0510*/  MOV R11, UR15 ;  /* 0x0000000f000b7c02 */ /* 0x000fc40008000f00 */
[----:B------:R-:W-:Y:S01]  /*0520*/  IADD3.X R17, PT, PT, R3, UR11, RZ, P0, !PT ;  /* 0x0000000b03117c10 */ /* 0x000fe200087fe4ff */
[----:B------:R-:W-:-:S04]  /*0530*/  IMAD.WIDE R8, R0, 0x4, R8 ;  /* 0x0000000400087825 */ /* 0x000fc800078e0208 */
        /* <DEDUP_REMOVED lines=32> */
[----:B------:R-:W-:Y:S02]  /*0740*/  UIADD3 UR10, UP0, UPT, UR10, 0x1000, URZ ;  /* 0x000010000a0a7890 */ /* 0x000fe4000ff1e0ff */
[----:B------:R-:W-:-:S02]  /*0750*/  UIADD3 UR8, UPT, UPT, UR8, 0x8, URZ ;  /* 0x0000000808087890 */ /* 0x000fc4000fffe0ff */
[----:B------:R-:W-:Y:S02]  /*0760*/  UIADD3.X UR11, UPT, UPT, URZ, UR11, URZ, UP0, !UPT ;  /* 0x0000000bff0b7290 */ /* 0x000fe400087fe4ff */
[----:B------:R-:W-:Y:S01]  /*0770*/  UISETP.NE.AND UP0, UPT, UR8, URZ, UPT ;  /* 0x000000ff0800728c */ /* 0x000fe2000bf05270 */
[----:B------:R-:W-:Y:S01]  /*0780*/  IADD3 R0, PT, PT, R0, 0x400, RZ ;  /* 0x0000040000007810 */ /* 0x000fe20007ffe0ff */
[----:B--2---:R-:W-:-:S05]  /*0790*/  FFMA R17, R14, UR19, R17 ;  /* 0x000000130e117c23 */ /* 0x004fca0008000011 */
[----:B------:R3:W-:Y:S02]  /*07a0*/  STG.E desc[UR20][R12.64+0x600], R17 ;  /* 0x000600110c007986 */ /* 0x0007e4000c101914 */
[----:B------:R-:W-:Y:S05]  /*07b0*/  BRA.U UP0, `(.L_x_24) ;  /* 0xfffffffd002c7547 */ /* 0x000fea000b83ffff */
[----:B------:R-:W0:Y:S02]  /*07c0*/  LDC R10, c[0x0][0x384] ;  /* 0x0000e100ff0a7b82 */ /* 0x000e240000000800 */
[----:B0-----:R-:W-:-:S07]  /*07d0*/  LOP3.LUT R10, R10, 0x7ffffff8, RZ, 0xc0, !PT ;  /* 0x7ffffff80a0a7812 */ /* 0x001fce00078ec0ff */
.L_x_23:
[----:B------:R-:W0:Y:S02]  /*07e0*/  LDC R0, c[0x0][0x384] ;  /* 0x0000e100ff007b82 */ /* 0x000e240000000800 */
[----:B0-----:R-:W-:-:S04]  /*07f0*/  LOP3.LUT R3, R0, 0x7, RZ, 0xc0, !PT ;  /* 0x0000000700037812 */ /* 0x001fc800078ec0ff */
[----:B------:R-:W-:-:S13]  /*0800*/  ISETP.NE.AND P0, PT, R3, RZ, PT ;  /* 0x000000ff0300720c */ /* 0x000fda0003f05270 */
[----:B------:R-:W-:Y:S05]  /*0810*/  @!P0 EXIT ;  /* 0x000000000000894d */ /* 0x000fea0003800000 */
[----:B------:R-:W0:Y:S01]  /*0820*/  LDCU.64 UR4, c[0x0][0x398] ;  /* 0x00007300ff0477ac */ /* 0x000e220008000a00 */
[C---:B------:R-:W-:Y:S01]  /*0830*/  SHF.L.U32 R2, R0.reuse, 0x7, RZ ;  /* 0x0000000700027819 */ /* 0x040fe200000006ff */
[----:B------:R-:W1:Y:S01]  /*0840*/  S2R R11, SR_TID.X ;  /* 0x00000000000b7919 */ /* 0x000e620000002100 */
[----:B------:R-:W-:Y:S01]  /*0850*/  ISETP.GE.U32.AND P0, PT, R3, 0x4, PT ;  /* 0x000000040300780c */ /* 0x000fe20003f06070 */
[----:B------:R-:W2:Y:S01]  /*0860*/  LDCU.64 UR6, c[0x0][0x3a8] ;  /* 0x00007500ff0677ac */ /* 0x000ea20008000a00 */
[----:B------:R-:W-:Y:S01]  /*0870*/  LOP3.LUT R16, R0, 0x3, RZ, 0xc0, !PT ;  /* 0x0000000300107812 */ /* 0x000fe200078ec0ff */
[----:B------:R-:W-:-:S03]  /*0880*/  IMAD R2, R2, UR18, RZ ;  /* 0x0000001202027c24 */ /* 0x000fc6000f8e02ff */
[----:B------:R-:W-:Y:S01]  /*0890*/  ISETP.NE.AND P1, PT, R16, RZ, PT ;  /* 0x000000ff1000720c */ /* 0x000fe20003f25270 */
[----:B------:R-:W-:-:S03]  /*08a0*/  IMAD.WIDE R4, R2, 0x4, RZ ;  /* 0x0000000402047825 */ /* 0x000fc600078e02ff */
[C---:B0-----:R-:W-:Y:S02]  /*08b0*/  IADD3 R2, P2, PT, R4.reuse, UR4, RZ ;  /* 0x0000000404027c10 */ /* 0x041fe4000ff5e0ff */
[----:B--2---:R-:W-:Y:S02]  /*08c0*/  IADD3 R4, P3, PT, R4, UR6, RZ ;  /* 0x0000000604047c10 */ /* 0x004fe4000ff7e0ff */
[C---:B------:R-:W-:Y:S02]  /*08d0*/  IADD3.X R3, PT, PT, R5.reuse, UR5, RZ, P2, !PT ;  /* 0x0000000505037c10 */ /* 0x040fe400097fe4ff */
[----:B------:R-:W-:Y:S01]  /*08e0*/  IADD3.X R5, PT, PT, R5, UR7, RZ, P3, !PT ;  /* 0x0000000705057c10 */ /* 0x000fe20009ffe4ff */
[----:B------:R-:W-:Y:S08]  /*08f0*/  @!P0 BRA `(.L_x_25) ;  /* 0x00000000005c8947 */ /* 0x000ff00003800000 */
[----:B-1-3--:R-:W-:Y:S01]  /*0900*/  IMAD R13, R10, 0x80, R11 ;  /* 0x000000800a0d7824 */ /* 0x00afe200078e020b */
[----:B------:R-:W0:Y:S03]  /*0910*/  LDCU UR4, c[0x0][0x388] ;  /* 0x00007100ff0477ac */ /* 0x000e260008000800 */
[----:B------:R-:W-:-:S04]  /*0920*/  IMAD.WIDE R8, R13, 0x4, R2 ;  /* 0x000000040d087825 */ /* 0x000fc800078e0202 */
[----:B------:R-:W-:Y:S01]  /*0930*/  IMAD.WIDE R6, R13, 0x4, R4 ;  /* 0x000000040d067825 */ /* 0x000fe200078e0204 */
[----:B------:R-:W0:Y:S04]  /*0940*/  LDG.E R14, desc[UR20][R8.64] ;  /* 0x00000014080e7981 */ /* 0x000e28000c1e1900 */
[----:B------:R-:W0:Y:S01]  /*0950*/  LDG.E R15, desc[UR20][R6.64] ;  /* 0x00000014060f7981 */ /* 0x000e22000c1e1900 */
[----:B------:R-:W-:-:S05]  /*0960*/  MOV R12, 0x4 ;  /* 0x00000004000c7802 */ /* 0x000fca0000000f00 */
[----:B------:R-:W-:-:S04]  /*0970*/  IMAD.WIDE R12, R13, R12, UR16 ;  /* 0x000000100d0c7e25 */ /* 0x000fc8000f8e020c */
        /* <DEDUP_REMOVED lines=15> */
.L_x_25:
[----:B------:R-:W-:Y:S05]  /*0a70*/  @!P1 EXIT ;  /* 0x000000000000994d */ /* 0x000fea0003800000 */
[----:B------:R-:W-:Y:S02]  /*0a80*/  ISETP.NE.AND P0, PT, R16, 0x1, PT ;  /* 0x000000011000780c */ /* 0x000fe40003f05270 */
[----:B------:R-:W-:-:S04]  /*0a90*/  LOP3.LUT R0, R0, 0x1, RZ, 0xc0, !PT ;  /* 0x0000000100007812 */ /* 0x000fc800078ec0ff */
[----:B------:R-:W-:-:S07]  /*0aa0*/  ISETP.NE.U32.AND P1, PT, R0, 0x1, PT ;  /* 0x000000010000780c */ /* 0x000fce0003f25070 */
[----:B------:R-:W-:Y:S06]  /*0ab0*/  @!P0 BRA `(.L_x_26) ;  /* 0x00000000003c8947 */ /* 0x000fec0003800000 */
[----:B01-3--:R-:W-:Y:S01]  /*0ac0*/  IMAD R13, R10, 0x80, R11 ;  /* 0x000000800a0d7824 */ /* 0x00bfe200078e020b */
[----:B------:R-:W0:Y:S03]  /*0ad0*/  LDCU UR4, c[0x0][0x388] ;  /* 0x00007100ff0477ac */ /* 0x000e260008000800 */
[----:B------:R-:W-:-:S04]  /*0ae0*/  IMAD.WIDE R6, R13, 0x4, R2 ;  /* 0x000000040d067825 */ /* 0x000fc800078e0202 */
[----:B------:R-:W-:Y:S01]  /*0af0*/  IMAD.WIDE R8, R13, 0x4, R4 ;  /* 0x000000040d087825 */ /* 0x000fe200078e0204 */
[----:B------:R-:W0:Y:S04]  /*0b00*/  LDG.E R0, desc[UR20][R6.64] ;  /* 0x0000001406007981 */ /* 0x000e28000c1e1900 */
[----:B------:R-:W0:Y:S01]  /*0b10*/  LDG.E R15, desc[UR20][R8.64] ;  /* 0x00000014080f7981 */ /* 0x000e22000c1e1900 */
[----:B------:R-:W-:-:S05]  /*0b20*/  HFMA2 R12, -RZ, RZ, 0, 2.384185791015625e-07 ;  /* 0x00000004ff0c7431 */ /* 0x000fca00000001ff */
[----:B------:R-:W-:-:S04]  /*0b30*/  IMAD.WIDE R12, R13, R12, UR16 ;  /* 0x000000100d0c7e25 */ /* 0x000fc8000f8e020c */
[----:B0-----:R-:W-:-:S05]  /*0b40*/  FFMA R15, R0, UR4, R15 ;  /* 0x00000004000f7c23 */ /* 0x001fca000800000f */
[----:B------:R2:W-:Y:S04]  /*0b50*/  STG.E desc[UR20][R12.64], R15 ;  /* 0x0000000f0c007986 */ /* 0x0005e8000c101914 */
[----:B------:R-:W3:Y:S04]  /*0b60*/  LDG.E R0, desc[UR20][R6.64+0x200] ;  /* 0x0002001406007981 */ /* 0x000ee8000c1e1900 */
[----:B------:R-:W3:Y:S01]  /*0b70*/  LDG.E R17, desc[UR20][R8.64+0x200] ;  /* 0x0002001408117981 */ /* 0x000ee2000c1e1900 */
[----:B------:R-:W-:Y:S01]  /*0b80*/  IADD3 R10, PT, PT, R10, 0x2, RZ ;  /* 0x000000020a0a7810 */ /* 0x000fe20007ffe0ff */
[----:B---3--:R-:W-:-:S05]  /*0b90*/  FFMA R17, R0, UR4, R17 ;  /* 0x0000000400117c23 */ /* 0x008fca0008000011 */
[----:B------:R2:W-:Y:S02]  /*0ba0*/  STG.E desc[UR20][R12.64+0x200], R17 ;  /* 0x000200110c007986 */ /* 0x0005e4000c101914 */
.L_x_26:
[----:B------:R-:W-:Y:S05]  /*0bb0*/  @P1 EXIT ;  /* 0x000000000000194d */ /* 0x000fea0003800000 */
[----:B-1----:R-:W-:Y:S01]  /*0bc0*/  IMAD R7, R10, 0x80, R11 ;  /* 0x000000800a077824 */ /* 0x002fe200078e020b */
[----:B------:R-:W1:Y:S03]  /*0bd0*/  LDCU UR4, c[0x0][0x388] ;  /* 0x00007100ff0477ac */ /* 0x000e660008000800 */
[----:B------:R-:W-:-:S04]  /*0be0*/  IMAD.WIDE R2, R7, 0x4, R2 ;  /* 0x0000000407027825 */ /* 0x000fc800078e0202 */
[----:B------:R-:W-:Y:S02]  /*0bf0*/  IMAD.WIDE R4, R7, 0x4, R4 ;  /* 0x0000000407047825 */ /* 0x000fe400078e0204 */
[----:B------:R-:W1:Y:S04]  /*0c00*/  LDG.E R2, desc[UR20][R2.64] ;  /* 0x0000001402027981 */ /* 0x000e68000c1e1900 */
[----:B------:R-:W1:Y:S01]  /*0c10*/  LDG.E R5, desc[UR20][R4.64] ;  /* 0x0000001404057981 */ /* 0x000e62000c1e1900 */
[----:B------:R-:W-:-:S05]  /*0c20*/  MOV R6, 0x4 ;  /* 0x0000000400067802 */ /* 0x000fca0000000f00 */
[----:B------:R-:W-:-:S04]  /*0c30*/  IMAD.WIDE R6, R7, R6, UR16 ;  /* 0x0000001007067e25 */ /* 0x000fc8000f8e0206 */
[----:B-1----:R-:W-:-:S05]  /*0c40*/  FFMA R9, R2, UR4, R5 ;  /* 0x0000000402097c23 */ /* 0x002fca0008000005 */
[----:B------:R-:W-:Y:S01]  /*0c50*/  STG.E desc[UR20][R6.64], R9 ;  /* 0x0000000906007986 */ /* 0x000fe2000c101914 */
[----:B------:R-:W-:Y:S05]  /*0c60*/  EXIT ;  /* 0x000000000000794d */ /* 0x000fea0003800000 */
.L_x_22:
[----:B------:R-:W0:Y:S02]  /*0c70*/  LDC R6, c[0x0][0x384] ;  /* 0x0000e100ff067b82 */ /* 0x000e240000000800 */
[----:B0-----:R-:W-:-:S13]  /*0c80*/  ISETP.GE.AND P0, PT, R6, 0x1, PT ;  /* 0x000000010600780c */ /* 0x001fda0003f06270 */
[----:B------:R-:W-:Y:S05]  /*0c90*/  @!P0 EXIT ;  /* 0x000000000000894d */ /* 0x000fea0003800000 */
[----:B------:R-:W0:Y:S01]  /*0ca0*/  LDCU.64 UR4, c[0x0][0x398] ;  /* 0x00007300ff0477ac */ /* 0x000e220008000a00 */
[C---:B------:R-:W-:Y:S01]  /*0cb0*/  SHF.L.U32 R2, R6.reuse, 0x7, RZ ;  /* 0x0000000706027819 */ /* 0x040fe200000006ff */
[----:B------:R-:W1:Y:S01]  /*0cc0*/  S2R R0, SR_TID.X ;  /* 0x0000000000007919 */ /* 0x000e620000002100 */
[----:B------:R-:W-:Y:S01]  /*0cd0*/  HFMA2 R7, -RZ, RZ, 0, 0 ;  /* 0x00000000ff077431 */ /* 0x000fe200000001ff */
[----:B------:R-:W2:Y:S01]  /*0ce0*/  LDCU.64 UR6, c[0x0][0x3a8] ;  /* 0x00007500ff0677ac */ /* 0x000ea20008000a00 */
[----:B------:R-:W-:Y:S01]  /*0cf0*/  LOP3.LUT R20, R6, 0x7, RZ, 0xc0, !PT ;  /* 0x0000000706147812 */ /* 0x000fe200078ec0ff */
[----:B------:R-:W-:-:S04]  /*0d00*/  IMAD R2, R2, UR18, RZ ;  /* 0x0000001202027c24 */ /* 0x000fc8000f8e02ff */
[----:B------:R-:W-:-:S03]  /*0d10*/  IMAD.WIDE R4, R2, 0x4, RZ ;  /* 0x0000000402047825 */ /* 0x000fc600078e02ff */
[----:B0-----:R-:W-:-:S04]  /*0d20*/  IADD3 R2, P0, PT, R4, UR4, RZ ;  /* 0x0000000404027c10 */ /* 0x001fc8000ff1e0ff */
[----:B------:R-:W-:Y:S02]  /*0d30*/  IADD3.X R3, PT, PT, R5, UR5, RZ, P0, !PT ;  /* 0x0000000505037c10 */ /* 0x000fe400087fe4ff */
[----:B------:R-:W-:Y:S02]  /*0d40*/  ISETP.GE.U32.AND P0, PT, R6, 0x8, PT ;  /* 0x000000080600780c */ /* 0x000fe40003f06070 */
[----:B--2---:R-:W-:-:S04]  /*0d50*/  IADD3 R4, P1, PT, R4, UR6, RZ ;  /* 0x0000000604047c10 */ /* 0x004fc8000ff3e0ff */
[----:B------:R-:W-:-:S07]  /*0d60*/  IADD3.X R5, PT, PT, R5, UR7, RZ, P1, !PT ;  /* 0x0000000705057c10 */ /* 0x000fce0008ffe4ff */
[----:B-1----:R-:W-:Y:S05]  /*0d70*/  @!P0 BRA `(.L_x_27) ;  /* 0x0000000400208947 */ /* 0x002fea0003800000 */
[----:B------:R-:W-:Y:S01]  /*0d80*/  LOP3.LUT R7, R6, 0x7ffffff8, RZ, 0xc0, !PT ;  /* 0x7ffffff806077812 */ /* 0x000fe200078ec0ff */
[----:B------:R-:W-:Y:S01]  /*0d90*/  IMAD.MOV.U32 R6, RZ, RZ, RZ ;  /* 0x000000ffff067224 */ /* 0x000fe200078e00ff */
[----:B------:R-:W0:Y:S06]  /*0da0*/  LDCU UR4, c[0x0][0x388] ;  /* 0x00007100ff0477ac */ /* 0x000e2c0008000800 */
.L_x_30:
[----:B-1----:R-:W-:-:S04]  /*0db0*/  LEA R13, R6, R0, 0x7 ;  /* 0x00000000060d7211 */ /* 0x002fc800078e38ff */
[----:B------:R-:W-:-:S13]  /*0dc0*/  ISETP.GE.AND P0, PT, R13, UR12, PT ;  /* 0x0000000c0d007c0c */ /* 0x000fda000bf06270 */
[C---:B------:R-:W-:Y:S01]  /*0dd0*/  @!P0 IMAD.WIDE.U32 R14, R13.reuse, 0x4, R2 ;  /* 0x000000040d0e8825 */ /* 0x040fe200078e0002 */
[----:B------:R-:W1:Y:S03]  /*0de0*/  @!P0 LDC R21, c[0x0][0x388] ;  /* 0x0000e200ff158b82 */ /* 0x000e660000000800 */
[C---:B------:R-:W-:Y:S02]  /*0df0*/  @!P0 IMAD.WIDE.U32 R18, R13.reuse, 0x4, R4 ;  /* 0x000000040d128825 */ /* 0x040fe400078e0004 */
[----:B------:R-:W1:Y:S04]  /*0e00*/  @!P0 LDG.E R14, desc[UR20][R14.64] ;  /* 0x000000140e0e8981 */ /* 0x000e68000c1e1900 */
[----:B------:R2:W1:Y:S01]  /*0e10*/  @!P0 LDG.E R19, desc[UR20][R18.64] ;  /* 0x0000001412138981 */ /* 0x000462000c1e1900 */
[----:B------:R-:W-:-:S02]  /*0e20*/  IADD3 R23, PT, PT, R13, 0x80, RZ ;  /* 0x000000800d177810 */ /* 0x000fc40007ffe0ff */
[----:B------:R-:W-:Y:S02]  /*0e30*/  MOV R16, 0x4 ;  /* 0x0000000400107802 */ /* 0x000fe40000000f00 */
[C---:B------:R-:W-:Y:S01]  /*0e40*/  ISETP.GE.AND P1, PT, R23.reuse, UR12, PT ;  /* 0x0000000c17007c0c */ /* 0x040fe2000bf26270 */
[----:B------:R-:W-:-:S04]  /*0e50*/  IMAD.WIDE R8, R23, 0x4, R2 ;  /* 0x0000000417087825 */ /* 0x000fc800078e0202 */
[----:B------:R-:W-:-:S04]  /*0e60*/  @!P0 IMAD.WIDE.U32 R16, R13, R16, UR16 ;  /* 0x000000100d108e25 */ /* 0x000fc8000f8e0010 */
[----:B------:R-:W-:-:S04]  /*0e70*/  IMAD.WIDE R10, R23, 0x4, R4 ;  /* 0x00000004170a7825 */ /* 0x000fc800078e0204 */
[----:B--2---:R-:W2:Y:S01]  /*0e80*/  @!P1 LDC R18, c[0x0][0x388] ;  /* 0x0000e200ff129b82 */ /* 0x004ea20000000800 */
[----:B-1----:R-:W-:-:S05]  /*0e90*/  @!P0 FFMA R21, R14, R21, R19 ;  /* 0x000000150e158223 */ /* 0x002fca0000000013 */
[----:B------:R1:W-:Y:S04]  /*0ea0*/  @!P0 STG.E desc[UR20][R16.64], R21 ;  /* 0x0000001510008986 */ /* 0x0003e8000c101914 */
[----:B------:R-:W2:Y:S04]  /*0eb0*/  @!P1 LDG.E R12, desc[UR20][R8.64] ;  /* 0x00000014080c9981 */ /* 0x000ea8000c1e1900 */
[----:B------:R-:W2:Y:S01]  /*0ec0*/  @!P1 LDG.E R19, desc[UR20][R10.64] ;  /* 0x000000140a139981 */ /* 0x000ea2000c1e1900 */
[----:B------:R-:W-:-:S05]  /*0ed0*/  VIADD R14, R13, 0x100 ;  /* 0x000001000d0e7836 */ /* 0x000fca0000000000 */
[----:B------:R-:W-:Y:S01]  /*0ee0*/  ISETP.GE.AND P0, PT, R14, UR12, PT ;  /* 0x0000000c0e007c0c */ /* 0x000fe2000bf06270 */
[----:B------:R-:W-:-:S05]  /*0ef0*/  HFMA2 R14, -RZ, RZ, 0, 2.384185791015625e-07 ;  /* 0x00000004ff0e7431 */ /* 0x000fca00000001ff */
[----:B------:R-:W-:-:S04]  /*0f00*/  IMAD.WIDE R14, R23, R14, UR16 ;  /* 0x00000010170e7e25 */ /* 0x000fc8000f8e020e */
[----:B--2---:R-:W-:-:S03]  /*0f10*/  @!P1 FFMA R19, R12, R18, R19 ;  /* 0x000000120c139223 */ /* 0x004fc60000000013 */
[----:B------:R-:W2:Y:S02]  /*0f20*/  @!P0 LDC R18, c[0x0][0x388] ;  /* 0x0000e200ff128b82 */ /* 0x000ea40000000800 */
[----:B------:R3:W-:Y:S04]  /*0f30*/  @!P1 STG.E desc[UR20][R14.64], R19 ;  /* 0x000000130e009986 */ /* 0x0007e8000c101914 */
[----:B------:R-:W2:Y:S04]  /*0f40*/  @!P0 LDG.E R12, desc[UR20][R8.64+0x200] ;  /* 0x00020014080c8981 */ /* 0x000ea8000c1e1900 */
[----:B-1----:R-:W2:Y:S01]  /*0f50*/  @!P0 LDG.E R17, desc[UR20][R10.64+0x200] ;  /* 0x000200140a118981 */ /* 0x002ea2000c1e1900 */
[----:B------:R-:W-:-:S04]  /*0f60*/  IADD3 R16, PT, PT, R13, 0x180, RZ ;  /* 0x000001800d107810 */ /* 0x000fc80007ffe0ff */
[----:B------:R-:W-:Y:S01]  /*0f70*/  ISETP.GE.AND P1, PT, R16, UR12, PT ;  /* 0x0000000c10007c0c */ /* 0x000fe2000bf26270 */
[----:B--2---:R-:W-:-:S12]  /*0f80*/  @!P0 FFMA R17, R12, R18, R17 ;  /* 0x000000120c118223 */ /* 0x004fd80000000011 */
[----:B------:R-:W1:Y:S01]  /*0f90*/  @!P1 LDC R18, c[0x0][0x388] ;  /* 0x0000e200ff129b82 */ /* 0x000e620000000800 */
[----:B------:R2:W-:Y:S04]  /*0fa0*/  @!P0 STG.E desc[UR20][R14.64+0x200], R17 ;  /* 0x000200110e008986 */ /* 0x0005e8000c101914 */
[----:B------:R-:W1:Y:S04]  /*0fb0*/  @!P1 LDG.E R12, desc[UR20][R8.64+0x400] ;  /* 0x00040014080c9981 */ /* 0x000e68000c1e1900 */
[----:B------:R-:W1:Y:S01]  /*0fc0*/  @!P1 LDG.E R21, desc[UR20][R10.64+0x400] ;  /* 0x000400140a159981 */ /* 0x000e62000c1e1900 */
[----:B------:R-:W-:-:S04]  /*0fd0*/  IADD3 R16, PT, PT, R13, 0x200, RZ ;  /* 0x000002000d107810 */ /* 0x000fc80007ffe0ff */
[----:B------:R-:W-:Y:S01]  /*0fe0*/  ISETP.GE.AND P0, PT, R16, UR12, PT ;  /* 0x0000000c10007c0c */ /* 0x000fe2000bf06270 */
[----:B------:R-:W-:Y:S02]  /*0ff0*/  VIADD R16, R13, 0x280 ;  /* 0x000002800d107836 */ /* 0x000fe40000000000 */
[----:B-1----:R-:W-:-:S10]  /*1000*/  @!P1 FFMA R21, R12, R18, R21 ;  /* 0x000000120c159223 */ /* 0x002fd40000000015 */
[----:B------:R-:W1:Y:S01]  /*1010*/  @!P0 LDC R18, c[0x0][0x388] ;  /* 0x0000e200ff128b82 */ /* 0x000e620000000800 */
[----:B------:R4:W-:Y:S04]  /*1020*/  @!P1 STG.E desc[UR20][R14.64+0x400], R21 ;  /* 0x000400150e009986 */ /* 0x0009e8000c101914 */
[----:B------:R-:W1:Y:S04]  /*1030*/  @!P0 LDG.E R12, desc[UR20][R8.64+0x600] ;  /* 0x00060014080c8981 */ /* 0x000e68000c1e1900 */
[----:B---3--:R-:W1:Y:S01]  /*1040*/  @!P0 LDG.E R19, desc[UR20][R10.64+0x600] ;  /* 0x000600140a138981 */ /* 0x008e62000c1e1900 */
[----:B------:R-:W-:-:S02]  /*1050*/  ISETP.GE.AND P1, PT, R16, UR12, PT ;  /* 0x0000000c10007c0c */ /* 0x000fc4000bf26270 */
[----:B------:R-:W-:Y:S01]  /*1060*/  IADD3 R16, PT, PT, R13, 0x300, RZ ;  /* 0x000003000d107810 */ /* 0x000fe20007ffe0ff */
[----:B-1----:R-:W-:-:S10]  /*1070*/  @!P0 FFMA R19, R12, R18, R19 ;  /* 0x000000120c138223 */ /* 0x002fd40000000013 */
[----:B------:R-:W1:Y:S01]  /*1080*/  @!P1 LDC R18, c[0x0][0x388] ;  /* 0x0000e200ff129b82 */ /* 0x000e620000000800 */
[----:B------:R3:W-:Y:S04]  /*1090*/  @!P0 STG.E desc[UR20][R14.64+0x600], R19 ;  /* 0x000600130e008986 */ /* 0x0007e8000c101914 */
[----:B------:R-:W1:Y:S04]  /*10a0*/  @!P1 LDG.E R12, desc[UR20][R8.64+0x800] ;  /* 0x00080014080c9981 */ /* 0x000e68000c1e1900 */
[----:B--2---:R-:W1:Y:S01]  /*10b0*/  @!P1 LDG.E R17, desc[UR20][R10.64+0x800] ;  /* 0x000800140a119981 */ /* 0x004e62000c1e1900 */
[----:B------:R-:W-:-:S13]  /*10c0*/  ISETP.GE.AND P0, PT, R16, UR12, PT ;  /* 0x0000000c10007c0c */ /* 0x000fda000bf06270 */
[----:B------:R-:W2:Y:S01]  /*10d0*/  @!P0 LDC R16, c[0x0][0x388] ;  /* 0x0000e200ff108b82 */ /* 0x000ea20000000800 */
[----:B-1----:R-:W-:-:S05]  /*10e0*/  @!P1 FFMA R17, R12, R18, R17 ;  /* 0x000000120c119223 */ /* 0x002fca0000000011 */
[----:B------:R3:W-:Y:S04]  /*10f0*/  @!P1 STG.E desc[UR20][R14.64+0x800], R17 ;  /* 0x000800110e009986 */ /* 0x0007e8000c101914 */
[----:B------:R-:W2:Y:S04]  /*1100*/  @!P0 LDG.E R12, desc[UR20][R8.64+0xa00] ;  /* 0x000a0014080c8981 */ /* 0x000ea8000c1e1900 */
[----:B----4-:R-:W2:Y:S01]  /*1110*/  @!P0 LDG.E R21, desc[UR20][R10.64+0xa00] ;  /* 0x000a00140a158981 */ /* 0x010ea2000c1e1900 */
[----:B------:R-:W-:Y:S01]  /*1120*/  IADD3 R13, PT, PT, R13, 0x380, RZ ;  /* 0x000003800d0d7810 */ /* 0x000fe20007ffe0ff */
[----:B------:R-:W-:Y:S01]  /*1130*/  BSSY.RECONVERGENT B0, `(.L_x_28) ;  /* 0x000000b000007945 */ /* 0x000fe20003800200 */
[----:B------:R-:W-:-:S04]  /*1140*/  IADD3 R6, PT, PT, R6, 0x8, RZ ;  /* 0x0000000806067810 */ /* 0x000fc80007ffe0ff */
[----:B------:R-:W-:Y:S01]  /*1150*/  ISETP.NE.AND P1, PT, R6, R7, PT ;  /* 0x000000070600720c */ /* 0x000fe20003f25270 */
[----:B--2---:R-:W-:-:S05]  /*1160*/  @!P0 FFMA R21, R12, R16, R21 ;  /* 0x000000100c158223 */ /* 0x004fca0000000015 */
[----:B------:R3:W-:Y:S01]  /*1170*/  @!P0 STG.E desc[UR20][R14.64+0xa00], R21 ;  /* 0x000a00150e008986 */ /* 0x0007e2000c101914 */
[----:B------:R-:W-:-:S13]  /*1180*/  ISETP.GE.AND P0, PT, R13, UR12, PT ;  /* 0x0000000c0d007c0c */ /* 0x000fda000bf06270 */
[----:B---3--:R-:W-:Y:S05]  /*1190*/  @P0 BRA `(.L_x_29) ;  /* 0x0000000000100947 */ /* 0x008fea0003800000 */
[----:B------:R-:W0:Y:S04]  /*11a0*/  LDG.E R8, desc[UR20][R8.64+0xc00] ;  /* 0x000c001408087981 */ /* 0x000e28000c1e1900 */
[----:B------:R-:W0:Y:S02]  /*11b0*/  LDG.E R11, desc[UR20][R10.64+0xc00] ;  /* 0x000c00140a0b7981 */ /* 0x000e24000c1e1900 */
[----:B0-----:R-:W-:-:S05]  /*11c0*/  FFMA R13, R8, UR4, R11 ;  /* 0x00000004080d7c23 */ /* 0x001fca000800000b */
[----:B------:R1:W-:Y:S02]  /*11d0*/  STG.E desc[UR20][R14.64+0xc00], R13 ;  /* 0x000c000d0e007986 */ /* 0x0003e4000c101914 */
.L_x_29:
[----:B0-----:R-:W-:Y:S05]  /*11e0*/  BSYNC.RECONVERGENT B0 ;  /* 0x0000000000007941 */ /* 0x001fea0003800200 */
.L_x_28:
[----:B------:R-:W-:Y:S05]  /*11f0*/  @P1 BRA `(.L_x_30) ;  /* 0xfffffff800ec1947 */ /* 0x000fea000383ffff */
.L_x_27:
[----:B------:R-:W-:-:S13]  /*1200*/  ISETP.NE.AND P0, PT, R20, RZ, PT ;  /* 0x000000ff1400720c */ /* 0x000fda0003f05270 */
[----:B------:R-:W-:Y:S05]  /*1210*/  @!P0 EXIT ;  /* 0x000000000000894d */ /* 0x000fea0003800000 */
[----:B------:R-:W0:Y:S01]  /*1220*/  LDC R6, c[0x0][0x384] ;  /* 0x0000e100ff067b82 */ /* 0x000e220000000800 */
[----:B------:R-:W-:Y:S02]  /*1230*/  ISETP.GE.U32.AND P1, PT, R20, 0x4, PT ;  /* 0x000000041400780c */ /* 0x000fe40003f26070 */
[----:B0-----:R-:W-:-:S04]  /*1240*/  LOP3.LUT R22, R6, 0x3, RZ, 0xc0, !PT ;  /* 0x0000000306167812 */ /* 0x001fc800078ec0ff */
[----:B------:R-:W-:-:S07]  /*1250*/  ISETP.NE.AND P0, PT, R22, RZ, PT ;  /* 0x000000ff1600720c */ /* 0x000fce0003f05270 */
[----:B------:R-:W-:Y:S06]  /*1260*/  @!P1 BRA `(.L_x_31) ;  /* 0x0000000000b49947 */ /* 0x000fec0003800000 */
[----:B------:R-:W-:-:S05]  /*1270*/  IMAD R9, R7, 0x80, R0 ;  /* 0x0000008007097824 */ /* 0x000fca00078e0200 */
[----:B------:R-:W-:-:S13]  /*1280*/  ISETP.GE.AND P1, PT, R9, UR12, PT ;  /* 0x0000000c09007c0c */ /* 0x000fda000bf26270 */
[C---:B-1----:R-:W-:Y:S01]  /*1290*/  @!P1 IMAD.WIDE R12, R9.reuse, 0x4, R2 ;  /* 0x00000004090c9825 */ /* 0x042fe200078e0202 */
[----:B------:R-:W0:Y:S03]  /*12a0*/  @!P1 LDC R23, c[0x0][0x388] ;  /* 0x0000e200ff179b82 */ /* 0x000e260000000800 */
[C---:B------:R-:W-:Y:S02]  /*12b0*/  @!P1 IMAD.WIDE R14, R9.reuse, 0x4, R4 ;  /* 0x00000004090e9825 */ /* 0x040fe400078e0204 */
[----:B------:R-:W0:Y:S04]  /*12c0*/  @!P1 LDG.E R12, desc[UR20][R12.64] ;  /* 0x000000140c0c9981 */ /* 0x000e28000c1e1900 */
[----:B------:R-:W0:Y:S01]  /*12d0*/  @!P1 LDG.E R15, desc[UR20][R14.64] ;  /* 0x000000140e0f9981 */ /* 0x000e22000c1e1900 */
[----:B------:R-:W-:-:S02]  /*12e0*/  IADD3 R21, PT, PT, R9, 0x80, RZ ;  /* 0x0000008009157810 */ /* 0x000fc40007ffe0ff */
[----:B------:R-:W-:Y:S02]  /*12f0*/  MOV R10, 0x4 ;  /* 0x00000004000a7802 */ /* 0x000fe40000000f00 */
[----:B------:R-:W-:-:S03]  /*1300*/  ISETP.GE.AND P2, PT, R21, UR12, PT ;  /* 0x0000000c15007c0c */ /* 0x000fc6000bf46270 */
[----:B------:R-:W-:-:S10]  /*1310*/  @!P1 IMAD.WIDE R10, R9, R10, UR16 ;  /* 0x00000010090a9e25 */ /* 0x000fd4000f8e020a */
[C---:B------:R-:W-:Y:S01]  /*1320*/  @!P2 IMAD.WIDE R16, R21.reuse, 0x4, R2 ;  /* 0x000000041510a825 */ /* 0x040fe200078e0202 */
[----:B------:R-:W1:Y:S03]  /*1330*/  @!P2 LDC R25, c[0x0][0x388] ;  /* 0x0000e200ff19ab82 */ /* 0x000e660000000800 */
[----:B------:R-:W-:-:S04]  /*1340*/  @!P2 IMAD.WIDE R18, R21, 0x4, R4 ;  /* 0x000000041512a825 */ /* 0x000fc800078e0204 */
[----:B0-----:R-:W-:-:S05]  /*1350*/  @!P1 FFMA R23, R12, R23, R15 ;  /* 0x000000170c179223 */ /* 0x001fca000000000f */
[----:B------:R0:W-:Y:S04]  /*1360*/  @!P1 STG.E desc[UR20][R10.64], R23 ;  /* 0x000000170a009986 */ /* 0x0001e8000c101914 */
[----:B------:R-:W1:Y:S04]  /*1370*/  @!P2 LDG.E R16, desc[UR20][R16.64] ;  /* 0x000000141010a981 */ /* 0x000e68000c1e1900 */
[----:B------:R-:W1:Y:S01]  /*1380*/  @!P2 LDG.E R19, desc[UR20][R18.64] ;  /* 0x000000141213a981 */ /* 0x000e62000c1e1900 */
[----:B------:R-:W-:Y:S01]  /*1390*/  IADD3 R27, PT, PT, R9, 0x100, RZ ;  /* 0x00000100091b7810 */ /* 0x000fe20007ffe0ff */
[----:B------:R-:W-:-:S03]  /*13a0*/  IMAD.MOV.U32 R12, RZ, RZ, 0x4 ;  /* 0x00000004ff0c7424 */ /* 0x000fc600078e00ff */
[----:B------:R-:W-:Y:S01]  /*13b0*/  ISETP.GE.AND P1, PT, R27, UR12, PT ;  /* 0x0000000c1b007c0c */ /* 0x000fe2000bf26270 */
[----:B------:R-:W-:-:S12]  /*13c0*/  @!P2 IMAD.WIDE R12, R21, R12, UR16 ;  /* 0x00000010150cae25 */ /* 0x000fd8000f8e020c */
[----:B------:R-:W-:-:S04]  /*13d0*/  @!P1 IMAD.WIDE R14, R27, 0x4, R2 ;  /* 0x000000041b0e9825 */ /* 0x000fc800078e0202 */
[----:B------:R-:W-:-:S04]  /*13e0*/  @!P1 IMAD.WIDE R20, R27, 0x4, R4 ;  /* 0x000000041b149825 */ /* 0x000fc800078e0204 */
[----:B-1----:R-:W-:Y:S02]  /*13f0*/  @!P2 FFMA R25, R16, R25, R19 ;  /* 0x000000191019a223 */ /* 0x002fe40000000013 */
[----:B------:R-:W1:Y:S03]  /*1400*/  @!P1 LDC R19, c[0x0][0x388] ;  /* 0x0000e200ff139b82 */ /* 0x000e660000000800 */
[----:B------:R2:W-:Y:S04]  /*1410*/  @!P2 STG.E desc[UR20][R12.64], R25 ;  /* 0x000000190c00a986 */ /* 0x0005e8000c101914 */
[----:B------:R3:W1:Y:S04]  /*1420*/  @!P1 LDG.E R14, desc[UR20][R14.64] ;  /* 0x000000140e0e9981 */ /* 0x000668000c1e1900 */
[----:B------:R-:W1:Y:S01]  /*1430*/  @!P1 LDG.E R21, desc[UR20][R20.64] ;  /* 0x0000001414159981 */ /* 0x000e62000c1e1900 */
[----:B0-----:R-:W-:Y:S01]  /*1440*/  IADD3 R23, PT, PT, R9, 0x180, RZ ;  /* 0x0000018009177810 */ /* 0x001fe20007ffe0ff */
[----:B------:R-:W-:-:S03]  /*1450*/  HFMA2 R8, -RZ, RZ, 0, 2.384185791015625e-07 ;  /* 0x00000004ff087431 */ /* 0x000fc600000001ff */
[----:B------:R-:W-:Y:S02]  /*1460*/  ISETP.GE.AND P2, PT, R23, UR12, PT ;  /* 0x0000000c17007c0c */ /* 0x000fe4000bf46270 */
[----:B------:R-:W-:-:S11]  /*1470*/  @!P1 IMAD.WIDE R8, R27, R8, UR16 ;  /* 0x000000101b089e25 */ /* 0x000fd6000f8e0208 */
[C---:B------:R-:W-:Y:S01]  /*1480*/  @!P2 IMAD.WIDE R10, R23.reuse, 0x4, R2 ;  /* 0x00000004170aa825 */ /* 0x040fe200078e0202 */
[----:B---3--:R-:W0:Y:S03]  /*1490*/  @!P2 LDC R15, c[0x0][0x388] ;  /* 0x0000e200ff0fab82 */ /* 0x008e260000000800 */
[----:B------:R-:W-:-:S04]  /*14a0*/  @!P2 IMAD.WIDE R16, R23, 0x4, R4 ;  /* 0x000000041710a825 */ /* 0x000fc800078e0204 */
[----:B-1----:R-:W-:-:S05]  /*14b0*/  @!P1 FFMA R19, R14, R19, R21 ;  /* 0x000000130e139223 */ /* 0x002fca0000000015 */
[----:B------:R3:W-:Y:S04]  /*14c0*/  @!P1 STG.E desc[UR20][R8.64], R19 ;  /* 0x0000001308009986 */ /* 0x0007e8000c101914 */
[----:B------:R-:W0:Y:S04]  /*14d0*/  @!P2 LDG.E R10, desc[UR20][R10.64] ;  /* 0x000000140a0aa981 */ /* 0x000e28000c1e1900 */
[----:B------:R-:W0:Y:S01]  /*14e0*/  @!P2 LDG.E R17, desc[UR20][R16.64] ;  /* 0x000000141011a981 */ /* 0x000e22000c1e1900 */
[----:B--2---:R-:W-:Y:S01]  /*14f0*/  MOV R12, 0x4 ;  /* 0x00000004000c7802 */ /* 0x004fe20000000f00 */
[----:B------:R-:W-:-:S04]  /*1500*/  VIADD R7, R7, 0x4 ;  /* 0x0000000407077836 */ /* 0x000fc80000000000 */
[----:B------:R-:W-:-:S04]  /*1510*/  @!P2 IMAD.WIDE R12, R23, R12, UR16 ;  /* 0x00000010170cae25 */ /* 0x000fc8000f8e020c */
[----:B0-----:R-:W-:-:S05]  /*1520*/  @!P2 FFMA R15, R10, R15, R17 ;  /* 0x0000000f0a0fa223 */ /* 0x001fca0000000011 */
[----:B------:R3:W-:Y:S02]  /*1530*/  @!P2 STG.E desc[UR20][R12.64], R15 ;  /* 0x0000000f0c00a986 */ /* 0x0007e4000c101914 */
.L_x_31:
[----:B------:R-:W-:Y:S05]  /*1540*/  @!P0 EXIT ;  /* 0x000000000000894d */ /* 0x000fea0003800000 */
[----:B------:R-:W-:Y:S02]  /*1550*/  ISETP.NE.AND P0, PT, R22, 0x1, PT ;  /* 0x000000011600780c */ /* 0x000fe40003f05270 */
[----:B------:R-:W-:-:S04]  /*1560*/  LOP3.LUT R6, R6, 0x1, RZ, 0xc0, !PT ;  /* 0x0000000106067812 */ /* 0x000fc800078ec0ff */
[----:B------:R-:W-:-:S07]  /*1570*/  ISETP.NE.U32.AND P2, PT, R6, 0x1, PT ;  /* 0x000000010600780c */ /* 0x000fce0003f45070 */
[----:B------:R-:W-:Y:S06]  /*1580*/  @!P0 BRA `(.L_x_32) ;  /* 0x00000000005c8947 */ /* 0x000fec0003800000 */
[----:B-1-3--:R-:W-:-:S04]  /*1590*/  LEA R13, R7, R0, 0x7 ;  /* 0x00000000070d7211 */ /* 0x00afc800078e38ff */
[----:B------:R-:W-:-:S13]  /*15a0*/  ISETP.GE.AND P0, PT, R13, UR12, PT ;  /* 0x0000000c0d007c0c */ /* 0x000fda000bf06270 */
[C---:B------:R-:W-:Y:S01]  /*15b0*/  @!P0 IMAD.WIDE R8, R13.reuse, 0x4, R2 ;  /* 0x000000040d088825 */ /* 0x040fe200078e0202 */
[----:B------:R-:W0:Y:S03]  /*15c0*/  @!P0 LDC R19, c[0x0][0x388] ;  /* 0x0000e200ff138b82 */ /* 0x000e260000000800 */
[C---:B------:R-:W-:Y:S02]  /*15d0*/  @!P0 IMAD.WIDE R10, R13.reuse, 0x4, R4 ;  /* 0x000000040d0a8825 */ /* 0x040fe400078e0204 */
[----:B------:R-:W0:Y:S04]  /*15e0*/  @!P0 LDG.E R8, desc[UR20][R8.64] ;  /* 0x0000001408088981 */ /* 0x000e28000c1e1900 */
[----:B------:R-:W0:Y:S01]  /*15f0*/  @!P0 LDG.E R11, desc[UR20][R10.64] ;  /* 0x000000140a0b8981 */ /* 0x000e22000c1e1900 */
[----:B------:R-:W-:Y:S01]  /*1600*/  IADD3 R21, PT, PT, R13, 0x80, RZ ;  /* 0x000000800d157810 */ /* 0x000fe20007ffe0ff */
[----:B------:R-:W-:-:S03]  /*1610*/  HFMA2 R12, -RZ, RZ, 0, 2.384185791015625e-07 ;  /* 0x00000004ff0c7431 */ /* 0x000fc600000001ff */
[----:B------:R-:W-:Y:S02]  /*1620*/  ISETP.GE.AND P1, PT, R21, UR12, PT ;  /* 0x0000000c15007c0c */ /* 0x000fe4000bf26270 */
[----:B------:R-:W-:-:S11]  /*1630*/  @!P0 IMAD.WIDE R12, R13, R12, UR16 ;  /* 0x000000100d0c8e25 */ /* 0x000fd6000f8e020c */
[----:B------:R-:W-:-:S04]  /*1640*/  @!P1 IMAD.WIDE R14, R21, 0x4, R2 ;  /* 0x00000004150e9825 */ /* 0x000fc800078e0202 */
[----:B------:R-:W-:-:S04]  /*1650*/  @!P1 IMAD.WIDE R16, R21, 0x4, R4 ;  /* 0x0000000415109825 */ /* 0x000fc800078e0204 */
[----:B0-----:R-:W-:Y:S02]  /*1660*/  @!P0 FFMA R19, R8, R19, R11 ;  /* 0x0000001308138223 */ /* 0x001fe4000000000b */
[----:B------:R-:W0:Y:S03]  /*1670*/  @!P1 LDC R11, c[0x0][0x388] ;  /* 0x0000e200ff0b9b82 */ /* 0x000e260000000800 */
[----:B------:R2:W-:Y:S04]  /*1680*/  @!P0 STG.E desc[UR20][R12.64], R19 ;  /* 0x000000130c008986 */ /* 0x0005e8000c101914 */
[----:B------:R-:W0:Y:S04]  /*1690*/  @!P1 LDG.E R14, desc[UR20][R14.64] ;  /* 0x000000140e0e9981 */ /* 0x000e28000c1e1900 */
[----:B------:R-:W0:Y:S01]  /*16a0*/  @!P1 LDG.E R17, desc[UR20][R16.64] ;  /* 0x0000001410119981 */ /* 0x000e22000c1e1900 */
[----:B------:R-:W-:Y:S01]  /*16b0*/  IMAD.MOV.U32 R8, RZ, RZ, 0x4 ;  /* 0x00000004ff087424 */ /* 0x000fe200078e00ff */
[----:B------:R-:W-:-:S03]  /*16c0*/  IADD3 R7, PT, PT, R7, 0x2, RZ ;  /* 0x0000000207077810 */ /* 0x000fc60007ffe0ff */
[----:B------:R-:W-:-:S04]  /*16d0*/  @!P1 IMAD.WIDE R8, R21, R8, UR16 ;  /* 0x0000001015089e25 */ /* 0x000fc8000f8e0208 */
[----:B0-----:R-:W-:-:S05]  /*16e0*/  @!P1 FFMA R11, R14, R11, R17 ;  /* 0x0000000b0e0b9223 */ /* 0x001fca0000000011 */
[----:B------:R2:W-:Y:S02]  /*16f0*/  @!P1 STG.E desc[UR20][R8.64], R11 ;  /* 0x0000000b08009986 */ /* 0x0005e4000c101914 */
.L_x_32:
[----:B------:R-:W-:Y:S05]  /*1700*/  @P2 EXIT ;  /* 0x000000000000294d */ /* 0x000fea0003800000 */
[----:B------:R-:W-:-:S04]  /*1710*/  LEA R7, R7, R0, 0x7 ;  /* 0x0000000007077211 */ /* 0x000fc800078e38ff */
[----:B------:R-:W-:-:S13]  /*1720*/  ISETP.GE.AND P0, PT, R7, UR12, PT ;  /* 0x0000000c07007c0c */ /* 0x000fda000bf06270 */
[----:B------:R-:W-:Y:S05]  /*1730*/  @P0 EXIT ;  /* 0x000000000000094d */ /* 0x000fea0003800000 */
[C---:B------:R-:W-:Y:S01]  /*1740*/  IMAD.WIDE R2, R7.reuse, 0x4, R2 ;  /* 0x0000000407027825 */ /* 0x040fe200078e0202 */
[----:B------:R-:W2:Y:S03]  /*1750*/  LDCU UR4, c[0x0][0x388] ;  /* 0x00007100ff0477ac */ /* 0x000ea60008000800 */
[----:B------:R-:W-:Y:S02]  /*1760*/  IMAD.WIDE R4, R7, 0x4, R4 ;  /* 0x0000000407047825 */ /* 0x000fe400078e0204 */
[----:B------:R-:W2:Y:S04]  /*1770*/  LDG.E R2, desc[UR20][R2.64] ;  /* 0x0000001402027981 */ /* 0x000ea8000c1e1900 */
[----:B------:R-:W2:Y:S01]  /*1780*/  LDG.E R5, desc[UR20][R4.64] ;  /* 0x0000001404057981 */ /* 0x000ea2000c1e1900 */
[----:B------:R-:W-:-:S05]  /*1790*/  MOV R6, 0x4 ;  /* 0x0000000400067802 */ /* 0x000fca0000000f00 */
[----:B------:R-:W-:-:S04]  /*17a0*/  IMAD.WIDE R6, R7, R6, UR16 ;  /* 0x0000001007067e25 */ /* 0x000fc8000f8e0206 */
[----:B--23--:R-:W-:-:S05]  /*17b0*/  FFMA R9, R2, UR4, R5 ;  /* 0x0000000402097c23 */ /* 0x00cfca0008000005 */
[----:B------:R-:W-:Y:S01]  /*17c0*/  STG.E desc[UR20][R6.64], R9 ;  /* 0x0000000906007986 */ /* 0x000fe2000c101914 */
[----:B------:R-:W-:Y:S05]  /*17d0*/  EXIT ;  /* 0x000000000000794d */ /* 0x000fea0003800000 */
.L_x_33:
        /* <DEDUP_REMOVED lines=10> */
.L_x_36:


//--------------------- .text._ZN3cub18CUB_300001_SM_10006detail11EmptyKernelIvEEvv --------------------------
	.section	.text._ZN3cub18CUB_300001_SM_10006detail11EmptyKernelIvEEvv,"ax",@progbits
	.align	128
        .global         _ZN3cub18CUB_300001_SM_10006detail11EmptyKernelIvEEvv
        .type           _ZN3cub18CUB_300001_SM_10006detail11EmptyKernelIvEEvv,@function
        .size           _ZN3cub18CUB_300001_SM_10006detail11EmptyKernelIvEEvv,(.L_x_37 - _ZN3cub18CUB_300001_SM_10006detail11EmptyKernelIvEEvv)
        .other          _ZN3cub18CUB_300001_SM_10006detail11EmptyKernelIvEEvv,@"STO_CUDA_ENTRY STV_DEFAULT"
_ZN3cub18CUB_300001_SM_10006detail11EmptyKernelIvEEvv:
.text._ZN3cub18CUB_300001_SM_10006detail11EmptyKernelIvEEvv:
[----:B------:R-:W-:Y:S01]  /*0000*/  LDC R1, c[0x0][0x37c] ;  /* 0x0000df00ff017b82 */ /* 0x000fe20000000800 */
[----:B------:R-:W-:Y:S05]  /*0010*/  EXIT ;  /* 0x000000000000794d */ /* 0x000fea0003800000 */
.L_x_34:
        /* <DEDUP_REMOVED lines=14> */
.L_x_37:


//--------------------- .nv.shared.reserved.0     --------------------------
	.section	.nv.shared.reserved.0,"aw",@nobits
	.weak		__nv_reservedSMEM_offset_0_alias
	.size		__nv_reservedSMEM_offset_0_alias, 0, 64
	.other		__nv_reservedSMEM_offset_0_alias,@"STO_CUDA_RESERVED_SHARED STV_DEFAULT"
__nv_reservedSMEM_offset_0_alias:
	.zero		0
	.zero		64


//--------------------- .nv.global                --------------------------
	.section	.nv.global,"aw",@nobits
.nv.global:
	.type		_ZN34_INTERNAL_85d5462d_4_k_cu_1bfc1b366thrust24THRUST_300001_SM_1000_NS3seqE,@object
	.size		_ZN34_INTERNAL_85d5462d_4_k_cu_1bfc1b366thrust24THRUST_300001_SM_1000_NS3seqE,(_ZN34_INTERNAL_85d5462d_4_k_cu_1bfc1b364cuda3std3__48in_placeE - _ZN34_INTERNAL_85d5462d_4_k_cu_1bfc1b366thrust24THRUST_300001_SM_1000_NS3seqE)
_ZN34_INTERNAL_85d5462d_4_k_cu_1bfc1b366thrust24THRUST_300001_SM_1000_NS3seqE:
	.zero		1
	.type		_ZN34_INTERNAL_85d5462d_4_k_cu_1bfc1b364cuda3std3__48in_placeE,@object
	.size		_ZN34_INTERNAL_85d5462d_4_k_cu_1bfc1b364cuda3std3__48in_placeE,(_ZN34_INTERNAL_85d5462d_4_k_cu_1bfc1b364cuda3std6ranges3__45__cpo4sizeE - _ZN34_INTERNAL_85d5462d_4_k_cu_1bfc1b364cuda3std3__48in_placeE)
_ZN34_INTERNAL_85d5462d_4_k_cu_1bfc1b364cuda3std3__48in_placeE:
	.zero		1
	.type		_ZN34_INTERNAL_85d5462d_4_k_cu_1bfc1b364cuda3std6ranges3__45__cpo4sizeE,@object
	.size		_ZN34_INTERNAL_85d5462d_4_k_cu_1bfc1b364cuda3std6ranges3__45__cpo4sizeE,(_ZN34_INTERNAL_85d5462d_4_k_cu_1bfc1b366thrust24THRUST_300001_SM_1000_NS12placeholders2_3E - _ZN34_INTERNAL_85d5462d_4_k_cu_1bfc1b364cuda3std6ranges3__45__cpo4sizeE)
_ZN34_INTERNAL_85d5462d_4_k_cu_1bfc1b364cuda3std6ranges3__45__cpo4sizeE:
	.zero		1
	.type		_ZN34_INTERNAL_85d5462d_4_k_cu_1bfc1b366thrust24THRUST_300001_SM_1000_NS12placeholders2_3E,@object
	.size		_ZN34_INTERNAL_85d5462d_4_k_cu_1bfc1b366thrust24THRUST_300001_SM_1000_NS12placeholders2_3E,(_ZN34_INTERNAL_85d5462d_4_k_cu_1bfc1b364cuda3std3__45__cpo6cbeginE - _ZN34_INTERNAL_85d5462d_4_k_cu_1bfc1b366thrust24THRUST_300001_SM_1000_NS12placeholders2_3E)
_ZN34_INTERNAL_85d5462d_4_k_cu_1bfc1b366thrust24THRUST_300001_SM_1000_NS12placeholders2_3E:
	.zero		1
	.type		_ZN34_INTERNAL_85d5462d_4_k_cu_1bfc1b364cuda3std3__45__cpo6cbeginE,@object
	.size		_ZN34_INTERNAL_85d5462d_4_k_cu_1bfc1b364cuda3std3__45__cpo6cbeginE,(_ZN34_INTERNAL_85d5462d_4_k_cu_1bfc1b364cuda3std6ranges3__45__cpo6cbeginE - _ZN34_INTERNAL_85d5462d_4_k_cu_1bfc1b364cuda3std3__45__cpo6cbeginE)
_ZN34_INTERNAL_85d5462d_4_k_cu_1bfc1b364cuda3std3__45__cpo6cbeginE:
	.zero		1
	.type		_ZN34_INTERNAL_85d5462d_4_k_cu_1bfc1b364cuda3std6ranges3__45__cpo6cbeginE,@object
	.size		_ZN34_INTERNAL_85d5462d_4_k_cu_1bfc1b364cuda3std6ranges3__45__cpo6cbeginE,(_ZN34_INTERNAL_85d5462d_4_k_cu_1bfc1b366thrust24THRUST_300001_SM_1000_NS12placeholders2_7E - _ZN34_INTERNAL_85d5462d_4_k_cu_1bfc1b364cuda3std6ranges3__45__cpo6cbeginE)
_ZN34_INTERNAL_85d5462d_4_k_cu_1bfc1b364cuda3std6ranges3__45__cpo6cbeginE:
	.zero		1
	.type		_ZN34_INTERNAL_85d5462d_4_k_cu_1bfc1b366thrust24THRUST_300001_SM_1000_NS12placeholders2_7E,@object
	.size		_ZN34_INTERNAL_85d5462d_4_k_cu_1bfc1b366thrust24THRUST_300001_SM_1000_NS12placeholders2_7E,(_ZN34_INTERNAL_85d5462d_4_k_cu_1bfc1b364cuda3std3__45__cpo7crbeginE - _ZN34_INTERNAL_85d5462d_4_k_cu_1bfc1b366thrust24THRUST_300001_SM_1000_NS12placeholders2_7E)
_ZN34_INTERNAL_85d5462d_4_k_cu_1bfc1b366thrust24THRUST_300001_SM_1000_NS12placeholders2_7E:
	.zero		1
	.type		_ZN34_INTERNAL_85d5462d_4_k_cu_1bfc1b364cuda3std3__45__cpo7crbeginE,@object
	.size		_ZN34_INTERNAL_85d5462d_4_k_cu_1bfc1b364cuda3std3__45__cpo7crbeginE,(_ZN34_INTERNAL_85d5462d_4_k_cu_1bfc1b364cuda3std6ranges3__45__cpo4nextE - _ZN34_INTERNAL_85d5462d_4_k_cu_1bfc1b364cuda3std3__45__cpo7crbeginE)
_ZN34_INTERNAL_85d5462d_4_k_cu_1bfc1b364cuda3std3__45__cpo7crbeginE:
	.zero		1
	.type		_ZN34_INTERNAL_85d5462d_4_k_cu_1bfc1b364cuda3std6ranges3__45__cpo4nextE,@object
	.size		_ZN34_INTERNAL_85d5462d_4_k_cu_1bfc1b364cuda3std6ranges3__45__cpo4nextE,(_ZN34_INTERNAL_85d5462d_4_k_cu_1bfc1b364cuda3std6ranges3__45__cpo4swapE - _ZN34_INTERNAL_85d5462d_4_k_cu_1bfc1b364cuda3std6ranges3__45__cpo4nextE)
_ZN34_INTERNAL_85d5462d_4_k_cu_1bfc1b364cuda3std6ranges3__45__cpo4nextE:
	.zero		1
	.type		_ZN34_INTERNAL_85d5462d_4_k_cu_1bfc1b364cuda3std6ranges3__45__cpo4swapE,@object
	.size		_ZN34_INTERNAL_85d5462d_4_k_cu_1bfc1b364cuda3std6ranges3__45__cpo4swapE,(_ZN34_INTERNAL_85d5462d_4_k_cu_1bfc1b366thrust24THRUST_300001_SM_1000_NS8cuda_cub10par_nosyncE - _ZN34_INTERNAL_85d5462d_4_k_cu_1bfc1b364cuda3std6ranges3__45__cpo4swapE)
_ZN34_INTERNAL_85d5462d_4_k_cu_1bfc1b364cuda3std6ranges3__45__cpo4swapE:
	.zero		1
	.type		_ZN34_INTERNAL_85d5462d_4_k_cu_1bfc1b366thrust24THRUST_300001_SM_1000_NS8cuda_cub10par_nosyncE,@object
	.size		_ZN34_INTERNAL_85d5462d_4_k_cu_1bfc1b366thrust24THRUST_300001_SM_1000_NS8cuda_cub10par_nosyncE,(_ZN34_INTERNAL_85d5462d_4_k_cu_1bfc1b366thrust24THRUST_300001_SM_1000_NS12placeholders2_9E - _ZN34_INTERNAL_85d5462d_4_k_cu_1bfc1b366thrust24THRUST_300001_SM_1000_NS8cuda_cub10par_nosyncE)
_ZN34_INTERNAL_85d5462d_4_k_cu_1bfc1b366thrust24THRUST_300001_SM_1000_NS8cuda_cub10par_nosyncE:
	.zero		1
	.type		_ZN34_INTERNAL_85d5462d_4_k_cu_1bfc1b366thrust24THRUST_300001_SM_1000_NS12placeholders2_9E,@object
	.size		_ZN34_INTERNAL_85d5462d_4_k_cu_1bfc1b366thrust24THRUST_300001_SM_1000_NS12placeholders2_9E,(_ZN34_INTERNAL_85d5462d_4_k_cu_1bfc1b364cuda3std3__436_GLOBAL__N__85d5462d_4_k_cu_1bfc1b366ignoreE - _ZN34_INTERNAL_85d5462d_4_k_cu_1bfc1b366thrust24THRUST_300001_SM_1000_NS12placeholders2_9E)
_ZN34_INTERNAL_85d5462d_4_k_cu_1bfc1b366thrust24THRUST_300001_SM_1000_NS12placeholders2_9E:
	.zero		1
	.type		_ZN34_INTERNAL_85d5462d_4_k_cu_1bfc1b364cuda3std3__436_GLOBAL__N__85d5462d_4_k_cu_1bfc1b366ignoreE,@object
	.size		_ZN34_INTERNAL_85d5462d_4_k_cu_1bfc1b364cuda3std3__436_GLOBAL__N__85d5462d_4_k_cu_1bfc1b366ignoreE,(_ZN34_INTERNAL_85d5462d_4_k_cu_1bfc1b364cuda3std6ranges3__45__cpo4dataE - _ZN34_INTERNAL_85d5462d_4_k_cu_1bfc1b364cuda3std3__436_GLOBAL__N__85d5462d_4_k_cu_1bfc1b366ignoreE)
_ZN34_INTERNAL_85d5462d_4_k_cu_1bfc1b364cuda3std3__436_GLOBAL__N__85d5462d_4_k_cu_1bfc1b366ignoreE:
	.zero		1
	.type		_ZN34_INTERNAL_85d5462d_4_k_cu_1bfc1b364cuda3std6ranges3__45__cpo4dataE,@object
	.size		_ZN34_INTERNAL_85d5462d_4_k_cu_1bfc1b364cuda3std6ranges3__45__cpo4dataE,(_ZN34_INTERNAL_85d5462d_4_k_cu_1bfc1b366thrust24THRUST_300001_SM_1000_NS12placeholders2_1E - _ZN34_INTERNAL_85d5462d_4_k_cu_1bfc1b364cuda3std6ranges3__45__cpo4dataE)
_ZN34_INTERNAL_85d5462d_4_k_cu_1bfc1b364cuda3std6ranges3__45__cpo4dataE:
	.zero		1
	.type		_ZN34_INTERNAL_85d5462d_4_k_cu_1bfc1b366thrust24THRUST_300001_SM_1000_NS12placeholders2_1E,@object
	.size		_ZN34_INTERNAL_85d5462d_4_k_cu_1bfc1b366thrust24THRUST_300001_SM_1000_NS12placeholders2_1E,(_ZN34_INTERNAL_85d5462d_4_k_cu_1bfc1b364cuda3std3__45__cpo5beginE - _ZN34_INTERNAL_85d5462d_4_k_cu_1bfc1b366thrust24THRUST_300001_SM_1000_NS12placeholders2_1E)
_ZN34_INTERNAL_85d5462d_4_k_cu_1bfc1b366thrust24THRUST_300001_SM_1000_NS12placeholders2_1E:
	.zero		1
	.type		_ZN34_INTERNAL_85d5462d_4_k_cu_1bfc1b364cuda3std3__45__cpo5beginE,@object
	.size		_ZN34_INTERNAL_85d5462d_4_k_cu_1bfc1b364cuda3std3__45__cpo5beginE,(_ZN34_INTERNAL_85d5462d_4_k_cu_1bfc1b364cuda3std6ranges3__45__cpo5beginE - _ZN34_INTERNAL_85d5462d_4_k_cu_1bfc1b364cuda3std3__45__cpo5beginE)
_ZN34_INTERNAL_85d5462d_4_k_cu_1bfc1b364cuda3std3__45__cpo5beginE:
	.zero		1
	.type		_ZN34_INTERNAL_85d5462d_4_k_cu_1bfc1b364cuda3std6ranges3__45__cpo5beginE,@object
	.size		_ZN34_INTERNAL_85d5462d_4_k_cu_1bfc1b364cuda3std6ranges3__45__cpo5beginE,(_ZN34_INTERNAL_85d5462d_4_k_cu_1bfc1b366thrust24THRUST_300001_SM_1000_NS12placeholders2_5E - _ZN34_INTERNAL_85d5462d_4_k_cu_1bfc1b364cuda3std6ranges3__45__cpo5beginE)
_ZN34_INTERNAL_85d5462d_4_k_cu_1bfc1b364cuda3std6ranges3__45__cpo5beginE:
	.zero		1
	.type		_ZN34_INTERNAL_85d5462d_4_k_cu_1bfc1b366thrust24THRUST_300001_SM_1000_NS12placeholders2_5E,@object
	.size		_ZN34_INTERNAL_85d5462d_4_k_cu_1bfc1b366thrust24THRUST_300001_SM_1000_NS12placeholders2_5E,(_ZN34_INTERNAL_85d5462d_4_k_cu_1bfc1b364cuda3std3__45__cpo6rbeginE - _ZN34_INTERNAL_85d5462d_4_k_cu_1bfc1b366thrust24THRUST_300001_SM_1000_NS12placeholders2_5E)
_ZN34_INTERNAL_85d5462d_4_k_cu_1bfc1b366thrust24THRUST_300001_SM_1000_NS12placeholders2_5E:
	.zero		1
	.type		_ZN34_INTERNAL_85d5462d_4_k_cu_1bfc1b364cuda3std3__45__cpo6rbeginE,@object
	.size		_ZN34_INTERNAL_85d5462d_4_k_cu_1bfc1b364cuda3std3__45__cpo6rbeginE,(_ZN34_INTERNAL_85d5462d_4_k_cu_1bfc1b364cuda3std6ranges3__45__cpo7advanceE - _ZN34_INTERNAL_85d5462d_4_k_cu_1bfc1b364cuda3std3__45__cpo6rbeginE)
_ZN34_INTERNAL_85d5462d_4_k_cu_1bfc1b364cuda3std3__45__cpo6rbeginE:
	.zero		1
	.type		_ZN34_INTERNAL_85d5462d_4_k_cu_1bfc1b364cuda3std6ranges3__45__cpo7advanceE,@object
	.size		_ZN34_INTERNAL_85d5462d_4_k_cu_1bfc1b364cuda3std6ranges3__45__cpo7advanceE,(_ZN34_INTERNAL_85d5462d_4_k_cu_1bfc1b364cuda3std3__47nulloptE - _ZN34_INTERNAL_85d5462d_4_k_cu_1bfc1b364cuda3std6ranges3__45__cpo7advanceE)
_ZN34_INTERNAL_85d5462d_4_k_cu_1bfc1b364cuda3std6ranges3__45__cpo7advanceE:
	.zero		1
	.type		_ZN34_INTERNAL_85d5462d_4_k_cu_1bfc1b364cuda3std3__47nulloptE,@object
	.size		_ZN34_INTERNAL_85d5462d_4_k_cu_1bfc1b364cuda3std3__47nulloptE,(_ZN34_INTERNAL_85d5462d_4_k_cu_1bfc1b364cuda3std6ranges3__45__cpo8distanceE - _ZN34_INTERNAL_85d5462d_4_k_cu_1bfc1b364cuda3std3__47nulloptE)
_ZN34_INTERNAL_85d5462d_4_k_cu_1bfc1b364cuda3std3__47nulloptE:
	.zero		1
	.type		_ZN34_INTERNAL_85d5462d_4_k_cu_1bfc1b364cuda3std6ranges3__45__cpo8distanceE,@object
	.size		_ZN34_INTERNAL_85d5462d_4_k_cu_1bfc1b364cuda3std6ranges3__45__cpo8distanceE,(_ZN34_INTERNAL_85d5462d_4_k_cu_1bfc1b366thrust24THRUST_300001_SM_1000_NS12placeholders3_10E - _ZN34_INTERNAL_85d5462d_4_k_cu_1bfc1b364cuda3std6ranges3__45__cpo8distanceE)
_ZN34_INTERNAL_85d5462d_4_k_cu_1bfc1b364cuda3std6ranges3__45__cpo8distanceE:
	.zero		1
	.type		_ZN34_INTERNAL_85d5462d_4_k_cu_1bfc1b366thrust24THRUST_300001_SM_1000_NS12placeholders3_10E,@object
	.size		_ZN34_INTERNAL_85d5462d_4_k_cu_1bfc1b366thrust24THRUST_300001_SM_1000_NS12placeholders3_10E,(_ZN34_INTERNAL_85d5462d_4_k_cu_1bfc1b364cuda3std3__419piecewise_constructE - _ZN34_INTERNAL_85d5462d_4_k_cu_1bfc1b366thrust24THRUST_300001_SM_1000_NS12placeholders3_10E)
_ZN34_INTERNAL_85d5462d_4_k_cu_1bfc1b366thrust24THRUST_300001_SM_1000_NS12placeholders3_10E:
	.zero		1
	.type		_ZN34_INTERNAL_85d5462d_4_k_cu_1bfc1b364cuda3std3__419piecewise_constructE,@object
	.size		_ZN34_INTERNAL_85d5462d_4_k_cu_1bfc1b364cuda3std3__419piecewise_constructE,(_ZN34_INTERNAL_85d5462d_4_k_cu_1bfc1b364cuda3std6ranges3__45__cpo5cdataE - _ZN34_INTERNAL_85d5462d_4_k_cu_1bfc1b364cuda3std3__419piecewise_constructE)
_ZN34_INTERNAL_85d5462d_4_k_cu_1bfc1b364cuda3std3__419piecewise_constructE:
	.zero		1
	.type		_ZN34_INTERNAL_85d5462d_4_k_cu_1bfc1b364cuda3std6ranges3__45__cpo5cdataE,@object
	.size		_ZN34_INTERNAL_85d5462d_4_k_cu_1bfc1b364cuda3std6ranges3__45__cpo5cdataE,(_ZN34_INTERNAL_85d5462d_4_k_cu_1bfc1b366thrust24THRUST_300001_SM_1000_NS12placeholders2_2E - _ZN34_INTERNAL_85d5462d_4_k_cu_1bfc1b364cuda3std6ranges3__45__cpo5cdataE)
_ZN34_INTERNAL_85d5462d_4_k_cu_1bfc1b364cuda3std6ranges3__45__cpo5cdataE:
	.zero		1
	.type		_ZN34_INTERNAL_85d5462d_4_k_cu_1bfc1b366thrust24THRUST_300001_SM_1000_NS12placeholders2_2E,@object
	.size		_ZN34_INTERNAL_85d5462d_4_k_cu_1bfc1b366thrust24THRUST_300001_SM_1000_NS12placeholders2_2E,(_ZN34_INTERNAL_85d5462d_4_k_cu_1bfc1b364cuda3std3__45__cpo3endE - _ZN34_INTERNAL_85d5462d_4_k_cu_1bfc1b366thrust24THRUST_300001_SM_1000_NS12placeholders2_2E)
_ZN34_INTERNAL_85d5462d_4_k_cu_1bfc1b366thrust24THRUST_300001_SM_1000_NS12placeholders2_2E:
	.zero		1
	.type		_ZN34_INTERNAL_85d5462d_4_k_cu_1bfc1b364cuda3std3__45__cpo3endE,@object
	.size		_ZN34_INTERNAL_85d5462d_4_k_cu_1bfc1b364cuda3std3__45__cpo3endE,(_ZN34_INTERNAL_85d5462d_4_k_cu_1bfc1b364cuda3std6ranges3__45__cpo3endE - _ZN34_INTERNAL_85d5462d_4_k_cu_1bfc1b364cuda3std3__45__cpo3endE)
_ZN34_INTERNAL_85d5462d_4_k_cu_1bfc1b364cuda3std3__45__cpo3endE:
	.zero		1
	.type		_ZN34_INTERNAL_85d5462d_4_k_cu_1bfc1b364cuda3std6ranges3__45__cpo3endE,@object
	.size		_ZN34_INTERNAL_85d5462d_4_k_cu_1bfc1b364cuda3std6ranges3__45__cpo3endE,(_ZN34_INTERNAL_85d5462d_4_k_cu_1bfc1b366thrust24THRUST_300001_SM_1000_NS12placeholders2_6E - _ZN34_INTERNAL_85d5462d_4_k_cu_1bfc1b364cuda3std6ranges3__45__cpo3endE)
_ZN34_INTERNAL_85d5462d_4_k_cu_1bfc1b364cuda3std6ranges3__45__cpo3endE:
	.zero		1
	.type		_ZN34_INTERNAL_85d5462d_4_k_cu_1bfc1b366thrust24THRUST_300001_SM_1000_NS12placeholders2_6E,@object
	.size		_ZN34_INTERNAL_85d5462d_4_k_cu_1bfc1b366thrust24THRUST_300001_SM_1000_NS12placeholders2_6E,(_ZN34_INTERNAL_85d5462d_4_k_cu_1bfc1b364cuda3std3__45__cpo4rendE - _ZN34_INTERNAL_85d5462d_4_k_cu_1bfc1b366thrust24THRUST_300001_SM_1000_NS12placeholders2_6E)
_ZN34_INTERNAL_85d5462d_4_k_cu_1bfc1b366thrust24THRUST_300001_SM_1000_NS12placeholders2_6E:
	.zero		1
	.type		_ZN34_INTERNAL_85d5462d_4_k_cu_1bfc1b364cuda3std3__45__cpo4rendE,@object
	.size		_ZN34_INTERNAL_85d5462d_4_k_cu_1bfc1b364cuda3std3__45__cpo4rendE,(_ZN34_INTERNAL_85d5462d_4_k_cu_1bfc1b364cuda3std6ranges3__45__cpo9iter_swapE - _ZN34_INTERNAL_85d5462d_4_k_cu_1bfc1b364cuda3std3__45__cpo4rendE)
_ZN34_INTERNAL_85d5462d_4_k_cu_1bfc1b364cuda3std3__45__cpo4rendE:
	.zero		1
	.type		_ZN34_INTERNAL_85d5462d_4_k_cu_1bfc1b364cuda3std6ranges3__45__cpo9iter_swapE,@object
	.size		_ZN34_INTERNAL_85d5462d_4_k_cu_1bfc1b364cuda3std6ranges3__45__cpo9iter_swapE,(_ZN34_INTERNAL_85d5462d_4_k_cu_1bfc1b364cuda3std3__48unexpectE - _ZN34_INTERNAL_85d5462d_4_k_cu_1bfc1b364cuda3std6ranges3__45__cpo9iter_swapE)
_ZN34_INTERNAL_85d5462d_4_k_cu_1bfc1b364cuda3std6ranges3__45__cpo9iter_swapE:
	.zero		1
	.type		_ZN34_INTERNAL_85d5462d_4_k_cu_1bfc1b364cuda3std3__48unexpectE,@object
	.size		_ZN34_INTERNAL_85d5462d_4_k_cu_1bfc1b364cuda3std3__48unexpectE,(_ZN34_INTERNAL_85d5462d_4_k_cu_1bfc1b366thrust24THRUST_300001_SM_1000_NS8cuda_cub3parE - _ZN34_INTERNAL_85d5462d_4_k_cu_1bfc1b364cuda3std3__48unexpectE)
_ZN34_INTERNAL_85d5462d_4_k_cu_1bfc1b364cuda3std3__48unexpectE:
	.zero		1
	.type		_ZN34_INTERNAL_85d5462d_4_k_cu_1bfc1b366thrust24THRUST_300001_SM_1000_NS8cuda_cub3parE,@object
	.size		_ZN34_INTERNAL_85d5462d_4_k_cu_1bfc1b366thrust24THRUST_300001_SM_1000_NS8cuda_cub3parE,(_ZN34_INTERNAL_85d5462d_4_k_cu_1bfc1b366thrust24THRUST_300001_SM_1000_NS12placeholders2_4E - _ZN34_INTERNAL_85d5462d_4_k_cu_1bfc1b366thrust24THRUST_300001_SM_1000_NS8cuda_cub3parE)
_ZN34_INTERNAL_85d5462d_4_k_cu_1bfc1b366thrust24THRUST_300001_SM_1000_NS8cuda_cub3parE:
	.zero		1
	.type		_ZN34_INTERNAL_85d5462d_4_k_cu_1bfc1b366thrust24THRUST_300001_SM_1000_NS12placeholders2_4E,@object
	.size		_ZN34_INTERNAL_85d5462d_4_k_cu_1bfc1b366thrust24THRUST_300001_SM_1000_NS12placeholders2_4E,(_ZN34_INTERNAL_85d5462d_4_k_cu_1bfc1b364cuda3std3__45__cpo4cendE - _ZN34_INTERNAL_85d5462d_4_k_cu_1bfc1b366thrust24THRUST_300001_SM_1000_NS12placeholders2_4E)
_ZN34_INTERNAL_85d5462d_4_k_cu_1bfc1b366thrust24THRUST_300001_SM_1000_NS12placeholders2_4E:
	.zero		1
	.type		_ZN34_INTERNAL_85d5462d_4_k_cu_1bfc1b364cuda3std3__45__cpo4cendE,@object
	.size		_ZN34_INTERNAL_85d5462d_4_k_cu_1bfc1b364cuda3std3__45__cpo4cendE,(_ZN34_INTERNAL_85d5462d_4_k_cu_1bfc1b364cuda3std6ranges3__45__cpo4cendE - _ZN34_INTERNAL_85d5462d_4_k_cu_1bfc1b364cuda3std3__45__cpo4cendE)
_ZN34_INTERNAL_85d5462d_4_k_cu_1bfc1b364cuda3std3__45__cpo4cendE:
	.zero		1
	.type		_ZN34_INTERNAL_85d5462d_4_k_cu_1bfc1b364cuda3std6ranges3__45__cpo4cendE,@object
	.size		_ZN34_INTERNAL_85d5462d_4_k_cu_1bfc1b364cuda3std6ranges3__45__cpo4cendE,(_ZN34_INTERNAL_85d5462d_4_k_cu_1bfc1b364cuda3std3__420unreachable_sentinelE - _ZN34_INTERNAL_85d5462d_4_k_cu_1bfc1b364cuda3std6ranges3__45__cpo4cendE)
_ZN34_INTERNAL_85d5462d_4_k_cu_1bfc1b364cuda3std6ranges3__45__cpo4cendE:
	.zero		1
	.type		_ZN34_INTERNAL_85d5462d_4_k_cu_1bfc1b364cuda3std3__420unreachable_sentinelE,@object
	.size		_ZN34_INTERNAL_85d5462d_4_k_cu_1bfc1b364cuda3std3__420unreachable_sentinelE,(_ZN34_INTERNAL_85d5462d_4_k_cu_1bfc1b364cuda3std6ranges3__45__cpo5ssizeE - _ZN34_INTERNAL_85d5462d_4_k_cu_1bfc1b364cuda3std3__420unreachable_sentinelE)
_ZN34_INTERNAL_85d5462d_4_k_cu_1bfc1b364cuda3std3__420unreachable_sentinelE:
	.zero		1
	.type		_ZN34_INTERNAL_85d5462d_4_k_cu_1bfc1b364cuda3std6ranges3__45__cpo5ssizeE,@object
	.size		_ZN34_INTERNAL_85d5462d_4_k_cu_1bfc1b364cuda3std6ranges3__45__cpo5ssizeE,(_ZN34_INTERNAL_85d5462d_4_k_cu_1bfc1b366thrust24THRUST_300001_SM_1000_NS12placeholders2_8E - _ZN34_INTERNAL_85d5462d_4_k_cu_1bfc1b364cuda3std6ranges3__45__cpo5ssizeE)
_ZN34_INTERNAL_85d5462d_4_k_cu_1bfc1b364cuda3std6ranges3__45__cpo5ssizeE:
	.zero		1
	.type		_ZN34_INTERNAL_85d5462d_4_k_cu_1bfc1b366thrust24THRUST_300001_SM_1000_NS12placeholders2_8E,@object
	.size		_ZN34_INTERNAL_85d5462d_4_k_cu_1bfc1b366thrust24THRUST_300001_SM_1000_NS12placeholders2_8E,(_ZN34_INTERNAL_85d5462d_4_k_cu_1bfc1b364cuda3std3__45__cpo5crendE - _ZN34_INTERNAL_85d5462d_4_k_cu_1bfc1b366thrust24THRUST_300001_SM_1000_NS12placeholders2_8E)
_ZN34_INTERNAL_85d5462d_4_k_cu_1bfc1b366thrust24THRUST_300001_SM_1000_NS12placeholders2_8E:
	.zero		1
	.type		_ZN34_INTERNAL_85d5462d_4_k_cu_1bfc1b364cuda3std3__45__cpo5crendE,@object
	.size		_ZN34_INTERNAL_85d5462d_4_k_cu_1bfc1b364cuda3std3__45__cpo5crendE,(_ZN34_INTERNAL_85d5462d_4_k_cu_1bfc1b364cuda3std6ranges3__45__cpo4prevE - _ZN34_INTERNAL_85d5462d_4_k_cu_1bfc1b364cuda3std3__45__cpo5crendE)
_ZN34_INTERNAL_85d5462d_4_k_cu_1bfc1b364cuda3std3__45__cpo5crendE:
	.zero		1
	.type		_ZN34_INTERNAL_85d5462d_4_k_cu_1bfc1b364cuda3std6ranges3__45__cpo4prevE,@object
	.size		_ZN34_INTERNAL_85d5462d_4_k_cu_1bfc1b364cuda3std6ranges3__45__cpo4prevE,(_ZN34_INTERNAL_85d5462d_4_k_cu_1bfc1b364cuda3std6ranges3__45__cpo9iter_moveE - _ZN34_INTERNAL_85d5462d_4_k_cu_1bfc1b364cuda3std6ranges3__45__cpo4prevE)
_ZN34_INTERNAL_85d5462d_4_k_cu_1bfc1b364cuda3std6ranges3__45__cpo4prevE:
	.zero		1
	.type		_ZN34_INTERNAL_85d5462d_4_k_cu_1bfc1b364cuda3std6ranges3__45__cpo9iter_moveE,@object
	.size		_ZN34_INTERNAL_85d5462d_4_k_cu_1bfc1b364cuda3std6ranges3__45__cpo9iter_moveE,(_ZN34_INTERNAL_85d5462d_4_k_cu_1bfc1b366thrust24THRUST_300001_SM_1000_NS6system6detail10sequential3seqE - _ZN34_INTERNAL_85d5462d_4_k_cu_1bfc1b364cuda3std6ranges3__45__cpo9iter_moveE)
_ZN34_INTERNAL_85d5462d_4_k_cu_1bfc1b364cuda3std6ranges3__45__cpo9iter_moveE:
	.zero		1
	.type		_ZN34_INTERNAL_85d5462d_4_k_cu_1bfc1b366thrust24THRUST_300001_SM_1000_NS6system6detail10sequential3seqE,@object
	.size		_ZN34_INTERNAL_85d5462d_4_k_cu_1bfc1b366thrust24THRUST_300001_SM_1000_NS6system6detail10sequential3seqE,(.L_31 - _ZN34_INTERNAL_85d5462d_4_k_cu_1bfc1b366thrust24THRUST_300001_SM_1000_NS6system6detail10sequential3seqE)
_ZN34_INTERNAL_85d5462d_4_k_cu_1bfc1b366thrust24THRUST_300001_SM_1000_NS6system6detail10sequential3seqE:
	.zero		1
.L_31:


//--------------------- .nv.constant0._ZN3cub18CUB_300001_SM_10006detail9transform16transform_kernelINS2_10policy_hubILb1EN4cuda3std3__45tupleIJN6thrust24THRUST_300001_SM_1000_NS6detail15normal_iteratorINSA_10device_ptrIfEEEESF_EEEE10policy1000El13saxpy_functorSF_JPfSK_EEEvT0_iT1_T2_DpNS2_10kernel_argIT3_EE --------------------------
	.section	.nv.constant0._ZN3cub18CUB_300001_SM_10006detail9transform16transform_kernelINS2_10policy_hubILb1EN4cuda3std3__45tupleIJN6thrust24THRUST_300001_SM_1000_NS6detail15normal_iteratorINSA_10device_ptrIfEEEESF_EEEE10policy1000El13saxpy_functorSF_JPfSK_EEEvT0_iT1_T2_DpNS2_10kernel_argIT3_EE,"a",@progbits
	.sectionflags	@""
	.align	4
.nv.constant0._ZN3cub18CUB_300001_SM_10006detail9transform16transform_kernelINS2_10policy_hubILb1EN4cuda3std3__45tupleIJN6thrust24THRUST_300001_SM_1000_NS6detail15normal_iteratorINSA_10device_ptrIfEEEESF_EEEE10policy1000El13saxpy_functorSF_JPfSK_EEEvT0_iT1_T2_DpNS2_10kernel_argIT3_EE:
	.zero		952


//--------------------- .nv.constant0._ZN3cub18CUB_300001_SM_10006detail9transform16transform_kernelINS2_10policy_hubILb1EN4cuda3std3__45tupleIJN6thrust24THRUST_300001_SM_1000_NS6detail15normal_iteratorINSA_10device_ptrIfEEEESF_EEEE10policy1000Ei13saxpy_functorSF_JPfSK_EEEvT0_iT1_T2_DpNS2_10kernel_argIT3_EE --------------------------
	.section	.nv.constant0._ZN3cub18CUB_300001_SM_10006detail9transform16transform_kernelINS2_10policy_hubILb1EN4cuda3std3__45tupleIJN6thrust24THRUST_300001_SM_1000_NS6detail15normal_iteratorINSA_10device_ptrIfEEEESF_EEEE10policy1000Ei13saxpy_functorSF_JPfSK_EEEvT0_iT1_T2_DpNS2_10kernel_argIT3_EE,"a",@progbits
	.sectionflags	@""
	.align	4
.nv.constant0._ZN3cub18CUB_300001_SM_10006detail9transform16transform_kernelINS2_10policy_hubILb1EN4cuda3std3__45tupleIJN6thrust24THRUST_300001_SM_1000_NS6detail15normal_iteratorINSA_10device_ptrIfEEEESF_EEEE10policy1000Ei13saxpy_functorSF_JPfSK_EEEvT0_iT1_T2_DpNS2_10kernel_argIT3_EE:
	.zero		952


//--------------------- .nv.constant0._ZN3cub18CUB_300001_SM_10006detail11EmptyKernelIvEEvv --------------------------
	.section	.nv.constant0._ZN3cub18CUB_300001_SM_10006detail11EmptyKernelIvEEvv,"a",@progbits
	.sectionflags	@""
	.align	4
.nv.constant0._ZN3cub18CUB_300001_SM_10006detail11EmptyKernelIvEEvv:
	.zero		896


//--------------------- SYMBOLS --------------------------

	.type		.nv.reservedSmem.offset0,@object
	.size		.nv.reservedSmem.offset0,0x4
